	.target	sm_86

	.elftype	@"ET_EXEC"


//--------------------- .note.nv.tkinfo           --------------------------
	.section	.note.nv.tkinfo,"",@"SHT_NOTE"
	.sectionflags	@"SHF_NOTE_NV_TKINFO"
	.tkinfo
        /*0018*/ 	.word	0x00000002
        /*0030*/ 	.string	""
        /*0030*/ 	.string	"ptxas"
        /*0030*/ 	.string	"Cuda compilation tools, release 13.1, V13.1.80"
        /*0030*/ 	.string	"Build cuda_13.1.r13.1/compiler.36836380_0"
        /*0030*/ 	.string	"-v  -arch sm_86 "



//--------------------- .note.nv.cuinfo           --------------------------
	.section	.note.nv.cuinfo,"",@"SHT_NOTE"
	.sectionflags	@"SHF_NOTE_NV_CUINFO"
        /*0018*/ 	.short	0x0002
        /*001a*/ 	.short	0x0050
        /*001c*/ 	.short	0x0083
	.zero		2


//--------------------- .nv.info                  --------------------------
	.section	.nv.info,"",@"SHT_CUDA_INFO"
	.align	4


	//----- nvinfo : EIATTR_REGCOUNT
	.align		4
        /*0000*/ 	.byte	0x04, 0x2f
        /*0002*/ 	.short	(.L_1 - .L_0)
	.align		4
.L_0:
        /*0004*/ 	.word	index@(gemm_mma_kernel)
        /*0008*/ 	.word	0x00000077


	//----- nvinfo : EIATTR_FRAME_SIZE
	.align		4
.L_1:
        /*000c*/ 	.byte	0x04, 0x11
        /*000e*/ 	.short	(.L_3 - .L_2)
	.align		4
.L_2:
        /*0010*/ 	.word	index@(gemm_mma_kernel)
        /*0014*/ 	.word	0x00000000


	//----- nvinfo : EIATTR_MIN_STACK_SIZE
	.align		4
.L_3:
        /*0018*/ 	.byte	0x04, 0x12
        /*001a*/ 	.short	(.L_5 - .L_4)
	.align		4
.L_4:
        /*001c*/ 	.word	index@(gemm_mma_kernel)
        /*0020*/ 	.word	0x00000000
.L_5:


//--------------------- .nv.info.gemm_mma_kernel  --------------------------
	.section	.nv.info.gemm_mma_kernel,"",@"SHT_CUDA_INFO"
	.sectionflags	@""
	.align	4


	//----- nvinfo : EIATTR_CUDA_API_VERSION
	.align		4
        /*0000*/ 	.byte	0x04, 0x37
        /*0002*/ 	.short	(.L_7 - .L_6)
.L_6:
        /*0004*/ 	.word	0x00000083


	//----- nvinfo : EIATTR_SW2861232_WAR
	.align		4
.L_7:
        /*0008*/ 	.byte	0x01, 0x35
	.zero		2


	//----- nvinfo : EIATTR_PARAM_CBANK
	.align		4
        /*000c*/ 	.byte	0x04, 0x0a
        /*000e*/ 	.short	(.L_9 - .L_8)
	.align		4
.L_8:
        /*0010*/ 	.word	index@(.nv.constant0.gemm_mma_kernel)
        /*0014*/ 	.short	0x0160
        /*0016*/ 	.short	0x0024


	//----- nvinfo : EIATTR_CBANK_PARAM_SIZE
	.align		4
.L_9:
        /*0018*/ 	.byte	0x03, 0x19
        /*001a*/ 	.short	0x0024


	//----- nvinfo : EIATTR_KPARAM_INFO
	.align		4
        /*001c*/ 	.byte	0x04, 0x17
        /*001e*/ 	.short	(.L_11 - .L_10)
.L_10:
        /*0020*/ 	.word	0x00000000
        /*0024*/ 	.short	0x0005
        /*0026*/ 	.short	0x0020
        /*0028*/ 	.byte	0x00, 0xf0, 0x11, 0x00


	//----- nvinfo : EIATTR_KPARAM_INFO
	.align		4
.L_11:
        /*002c*/ 	.byte	0x04, 0x17
        /*002e*/ 	.short	(.L_13 - .L_12)
.L_12:
        /*0030*/ 	.word	0x00000000
        /*0034*/ 	.short	0x0004
        /*0036*/ 	.short	0x001c
        /*0038*/ 	.byte	0x00, 0xf0, 0x11, 0x00


	//----- nvinfo : EIATTR_KPARAM_INFO
	.align		4
.L_13:
        /*003c*/ 	.byte	0x04, 0x17
        /*003e*/ 	.short	(.L_15 - .L_14)
.L_14:
        /*0040*/ 	.word	0x00000000
        /*0044*/ 	.short	0x0003
        /*0046*/ 	.short	0x0018
        /*0048*/ 	.byte	0x00, 0xf0, 0x11, 0x00


	//----- nvinfo : EIATTR_KPARAM_INFO
	.align		4
.L_15:
        /*004c*/ 	.byte	0x04, 0x17
        /*004e*/ 	.short	(.L_17 - .L_16)
.L_16:
        /*0050*/ 	.word	0x00000000
        /*0054*/ 	.short	0x0002
        /*0056*/ 	.short	0x0010
        /*0058*/ 	.byte	0x00, 0xf0, 0x21, 0x00


	//----- nvinfo : EIATTR_KPARAM_INFO
	.align		4
.L_17:
        /*005c*/ 	.byte	0x04, 0x17
        /*005e*/ 	.short	(.L_19 - .L_18)
.L_18:
        /*0060*/ 	.word	0x00000000
        /*0064*/ 	.short	0x0001
        /*0066*/ 	.short	0x0008
        /*0068*/ 	.byte	0x00, 0xf0, 0x21, 0x00


	//----- nvinfo : EIATTR_KPARAM_INFO
	.align		4
.L_19:
        /*006c*/ 	.byte	0x04, 0x17
        /*006e*/ 	.short	(.L_21 - .L_20)
.L_20:
        /*0070*/ 	.word	0x00000000
        /*0074*/ 	.short	0x0000
        /*0076*/ 	.short	0x0000
        /*0078*/ 	.byte	0x00, 0xf0, 0x21, 0x00


	//----- nvinfo : EIATTR_WMMA_USED
	.align		4
.L_21:
        /*007c*/ 	.byte	0x01, 0x2b
	.zero		2


	//----- nvinfo : EIATTR_MAXREG_COUNT
	.align		4
        /*0080*/ 	.byte	0x03, 0x1b
        /*0082*/ 	.short	0x00ff


	//----- nvinfo : EIATTR_NUM_BARRIERS
	.align		4
        /*0084*/ 	.byte	0x02, 0x4c
        /*0086*/ 	.byte	0x01
	.zero		1


	//----- nvinfo : EIATTR_MERCURY_ISA_VERSION
	.align		4
        /*0088*/ 	.byte	0x03, 0x5f
        /*008a*/ 	.short	0x0000


	//----- nvinfo : EIATTR_EXIT_INSTR_OFFSETS
	.align		4
        /*008c*/ 	.byte	0x04, 0x1c
        /*008e*/ 	.short	(.L_23 - .L_22)


	//   ....[0]....
.L_22:
        /*0090*/ 	.word	0x00004080


	//   ....[1]....
        /*0094*/ 	.word	0x00004a80


	//   ....[2]....
        /*0098*/ 	.word	0x00004bb0


	//----- nvinfo : EIATTR_MAX_THREADS
	.align		4
.L_23:
        /*009c*/ 	.byte	0x04, 0x05
        /*009e*/ 	.short	(.L_25 - .L_24)
.L_24:
        /*00a0*/ 	.word	0x00000080
        /*00a4*/ 	.word	0x00000001
        /*00a8*/ 	.word	0x00000001


	//----- nvinfo : EIATTR_CRS_STACK_SIZE
	.align		4
.L_25:
        /*00ac*/ 	.byte	0x04, 0x1e
        /*00ae*/ 	.short	(.L_27 - .L_26)
.L_26:
        /*00b0*/ 	.word	0x00000000
.L_27:


//--------------------- .nv.callgraph             --------------------------
	.section	.nv.callgraph,"",@"SHT_CUDA_CALLGRAPH"
	.align	4
	.sectionentsize	8
	.align		4
        /*0000*/ 	.word	0x00000000
	.align		4
        /*0004*/ 	.word	0xffffffff
	.align		4
        /*0008*/ 	.word	0x00000000
	.align		4
        /*000c*/ 	.word	0xfffffffe
	.align		4
        /*0010*/ 	.word	0x00000000
	.align		4
        /*0014*/ 	.word	0xfffffffd
	.align		4
        /*0018*/ 	.word	0x00000000
	.align		4
        /*001c*/ 	.word	0xfffffffc


//--------------------- .nv.rel.action            --------------------------
	.section	.nv.rel.action,"",@"SHT_CUDA_RELOCINFO"
	.align	8
	.sectionentsize	8
        /*0000*/ 	.byte	0x73, 0x00, 0x00, 0x00, 0x00, 0x00, 0x00, 0x00, 0x00, 0x00, 0x00, 0x11, 0x25, 0x00, 0x05, 0x36


//--------------------- .nv.constant0.gemm_mma_kernel --------------------------
	.section	.nv.constant0.gemm_mma_kernel,"a",@progbits
	.sectionflags	@""
	.align	4
.nv.constant0.gemm_mma_kernel:
	.zero		388


//--------------------- .text.gemm_mma_kernel     --------------------------
	.section	.text.gemm_mma_kernel,"ax",@progbits
	.sectioninfo	@"SHI_REGISTERS=119"
	.align	128
        .global         gemm_mma_kernel
        .type           gemm_mma_kernel,@function
        .size           gemm_mma_kernel,(.L_x_60 - gemm_mma_kernel)
        .other          gemm_mma_kernel,@"STO_CUDA_ENTRY STV_DEFAULT"
gemm_mma_kernel:
.text.gemm_mma_kernel:
[----:B------:R-:W-:Y:S02]  /*0000*/  IMAD.MOV.U32 R1, RZ, RZ, c[0x0][0x28] ;  /* 0x00000a00ff017624 */ /* 0x000fe400078e00ff */
[----:B------:R-:W1:Y:S01]  /*0010*/  S2R R0, SR_TID.X ;  /* 0x0000000000007919 */ /* 0x000e620000002100 */
[----:B------:R-:W-:Y:S01]  /*0020*/  ULDC UR4, c[0x0][0x180] ;  /* 0x0000600000047ab9 */ /* 0x000fe20000000800 */
[----:B------:R-:W-:Y:S01]  /*0030*/  BSSY B0, `(.L_x_0) ;  /* 0x0000193000007945 */ /* 0x000fe20003800000 */
[----:B------:R-:W-:Y:S01]  /*0040*/  UIADD3 UR4, UR4, 0x3f, URZ ;  /* 0x0000003f04047890 */ /* 0x000fe2000fffe03f */
[----:B------:R-:W2:Y:S01]  /*0050*/  S2R R111, SR_CTAID.Y ;  /* 0x00000000006f7919 */ /* 0x000ea20000002600 */
[----:B------:R-:W-:Y:S01]  /*0060*/  ULDC.64 UR6, c[0x0][0x118] ;  /* 0x0000460000067ab9 */ /* 0x000fe20000000a00 */
[----:B------:R-:W-:Y:S01]  /*0070*/  IMAD.MOV.U32 R101, RZ, RZ, RZ ;  /* 0x000000ffff657224 */ /* 0x000fe200078e00ff */
[----:B------:R-:W-:Y:S01]  /*0080*/  USHF.R.S32.HI UR5, URZ, 0x1f, UR4 ;  /* 0x0000001f3f057899 */ /* 0x000fe20008011404 */
[----:B------:R-:W3:Y:S01]  /*0090*/  S2R R2, SR_CTAID.X ;  /* 0x0000000000027919 */ /* 0x000ee20000002500 */
[----:B------:R-:W-:Y:S02]  /*00a0*/  IMAD.MOV.U32 R51, RZ, RZ, RZ ;  /* 0x000000ffff337224 */ /* 0x000fe400078e00ff */
[----:B------:R-:W-:Y:S01]  /*00b0*/  ULEA.HI UR5, UR5, UR4, URZ, 0x6 ;  /* 0x0000000405057291 */ /* 0x000fe2000f8f303f */
[----:B------:R-:W-:-:S02]  /*00c0*/  IMAD.MOV.U32 R109, RZ, RZ, RZ ;  /* 0x000000ffff6d7224 */ /* 0x000fc400078e00ff */
[----:B------:R-:W-:Y:S01]  /*00d0*/  IMAD.MOV.U32 R37, RZ, RZ, RZ ;  /* 0x000000ffff257224 */ /* 0x000fe200078e00ff */
[----:B------:R-:W-:Y:S01]  /*00e0*/  USHF.R.S32.HI UR5, URZ, 0x6, UR5 ;  /* 0x000000063f057899 */ /* 0x000fe20008011405 */
[----:B------:R-:W-:Y:S02]  /*00f0*/  IMAD.MOV.U32 R75, RZ, RZ, RZ ;  /* 0x000000ffff4b7224 */ /* 0x000fe400078e00ff */
[----:B------:R-:W-:Y:S02]  /*0100*/  IMAD.MOV.U32 R39, RZ, RZ, RZ ;  /* 0x000000ffff277224 */ /* 0x000fe400078e00ff */
[----:B------:R-:W-:Y:S02]  /*0110*/  IMAD.MOV.U32 R19, RZ, RZ, RZ ;  /* 0x000000ffff137224 */ /* 0x000fe400078e00ff */
[----:B------:R-:W-:Y:S01]  /*0120*/  IMAD.MOV.U32 R87, RZ, RZ, RZ ;  /* 0x000000ffff577224 */ /* 0x000fe200078e00ff */
[----:B-1----:R-:W-:Y:S02]  /*0130*/  ISETP.GT.AND P0, PT, R0, 0x1f, PT ;  /* 0x0000001f0000780c */ /* 0x002fe40003f04270 */
[----:B------:R-:W-:Y:S01]  /*0140*/  SHF.R.S32.HI R13, RZ, 0x1f, R0 ;  /* 0x0000001fff0d7819 */ /* 0x000fe20000011400 */
[----:B--2---:R-:W-:-:S03]  /*0150*/  IMAD.SHL.U32 R111, R111, 0x80, RZ ;  /* 0x000000806f6f7824 */ /* 0x004fc600078e00ff */
[----:B------:R-:W-:Y:S01]  /*0160*/  LEA.HI R3, R13, R0, RZ, 0x5 ;  /* 0x000000000d037211 */ /* 0x000fe200078f28ff */
[----:B---3--:R-:W-:-:S03]  /*0170*/  IMAD.SHL.U32 R2, R2, 0x40, RZ ;  /* 0x0000004002027824 */ /* 0x008fc600078e00ff */
[----:B------:R-:W-:-:S03]  /*0180*/  LEA.HI.SX32 R3, R3, 0xffffffff, 0x1b ;  /* 0xffffffff03037811 */ /* 0x000fc600078fdaff */
[----:B------:R-:W-:Y:S05]  /*0190*/  @P0 BRA `(.L_x_1) ;  /* 0x000017c000000947 */ /* 0x000fea0003800000 */
[C---:B------:R-:W-:Y:S01]  /*01a0*/  IADD3 R5, R0.reuse, 0x40, RZ ;  /* 0x0000004000057810 */ /* 0x040fe20007ffe0ff */
[C---:B------:R-:W-:Y:S01]  /*01b0*/  IMAD.SHL.U32 R7, R0.reuse, 0x8, RZ ;  /* 0x0000000800077824 */ /* 0x040fe200078e00ff */
[----:B------:R-:W-:Y:S02]  /*01c0*/  IADD3 R4, R0, 0x20, RZ ;  /* 0x0000002000047810 */ /* 0x000fe40007ffe0ff */
[----:B------:R-:W-:Y:S01]  /*01d0*/  SHF.R.S32.HI R14, RZ, 0x1f, R5 ;  /* 0x0000001fff0e7819 */ /* 0x000fe20000011405 */
[----:B------:R-:W-:Y:S01]  /*01e0*/  IMAD.SHL.U32 R11, R5, 0x8, RZ ;  /* 0x00000008050b7824 */ /* 0x000fe200078e00ff */
[----:B------:R-:W-:Y:S01]  /*01f0*/  SHF.R.S32.HI R6, RZ, 0x1f, R7 ;  /* 0x0000001fff067819 */ /* 0x000fe20000011407 */
[----:B------:R-:W-:Y:S01]  /*0200*/  IMAD.SHL.U32 R9, R4, 0x8, RZ ;  /* 0x0000000804097824 */ /* 0x000fe200078e00ff */
[----:B------:R-:W-:Y:S02]  /*0210*/  SHF.R.S32.HI R15, RZ, 0x1f, R4 ;  /* 0x0000001fff0f7819 */ /* 0x000fe40000011404 */
[----:B------:R-:W-:-:S02]  /*0220*/  SHF.R.S32.HI R10, RZ, 0x1f, R11 ;  /* 0x0000001fff0a7819 */ /* 0x000fc4000001140b */
[----:B------:R-:W-:Y:S02]  /*0230*/  SHF.R.S32.HI R8, RZ, 0x1f, R9 ;  /* 0x0000001fff087819 */ /* 0x000fe40000011409 */
[----:B------:R-:W-:Y:S02]  /*0240*/  LEA.HI R10, R10, R11, RZ, 0x6 ;  /* 0x0000000b0a0a7211 */ /* 0x000fe400078f30ff */
[----:B------:R-:W-:Y:S02]  /*0250*/  LEA.HI R6, R6, R7, RZ, 0x6 ;  /* 0x0000000706067211 */ /* 0x000fe400078f30ff */
[----:B------:R-:W-:Y:S02]  /*0260*/  LOP3.LUT R10, R10, 0xffffffc0, RZ, 0xc0, !PT ;  /* 0xffffffc00a0a7812 */ /* 0x000fe400078ec0ff */
[----:B------:R-:W-:Y:S02]  /*0270*/  LEA.HI R8, R8, R9, RZ, 0x6 ;  /* 0x0000000908087211 */ /* 0x000fe400078f30ff */
[----:B------:R-:W-:Y:S01]  /*0280*/  LEA.HI R12, R15, R4, RZ, 0x3 ;  /* 0x000000040f0c7211 */ /* 0x000fe200078f18ff */
[----:B------:R-:W-:Y:S01]  /*0290*/  IMAD.IADD R11, R11, 0x1, -R10 ;  /* 0x000000010b0b7824 */ /* 0x000fe200078e0a0a */
[----:B------:R-:W-:-:S02]  /*02a0*/  LEA.HI R10, R13, R0, RZ, 0x3 ;  /* 0x000000000d0a7211 */ /* 0x000fc400078f18ff */
[----:B------:R-:W-:Y:S01]  /*02b0*/  LEA.HI R14, R14, R5, RZ, 0x3 ;  /* 0x000000050e0e7211 */ /* 0x000fe200078f18ff */
[----:B------:R-:W-:Y:S01]  /*02c0*/  IMAD.IADD R25, R2, 0x1, R11 ;  /* 0x0000000102197824 */ /* 0x000fe200078e020b */
[----:B------:R-:W-:Y:S02]  /*02d0*/  LOP3.LUT R6, R6, 0xffffffc0, RZ, 0xc0, !PT ;  /* 0xffffffc006067812 */ /* 0x000fe400078ec0ff */
[----:B------:R-:W-:Y:S02]  /*02e0*/  LOP3.LUT R8, R8, 0xffffffc0, RZ, 0xc0, !PT ;  /* 0xffffffc008087812 */ /* 0x000fe400078ec0ff */
[----:B------:R-:W-:Y:S01]  /*02f0*/  SHF.R.S32.HI R10, RZ, 0x3, R10 ;  /* 0x00000003ff0a7819 */ /* 0x000fe2000001140a */
[----:B------:R-:W-:Y:S01]  /*0300*/  IMAD.IADD R7, R7, 0x1, -R6 ;  /* 0x0000000107077824 */ /* 0x000fe200078e0a06 */
[----:B------:R-:W-:Y:S01]  /*0310*/  SHF.R.S32.HI R12, RZ, 0x3, R12 ;  /* 0x00000003ff0c7819 */ /* 0x000fe2000001140c */
[----:B------:R-:W-:Y:S01]  /*0320*/  IMAD.IADD R9, R9, 0x1, -R8 ;  /* 0x0000000109097824 */ /* 0x000fe200078e0a08 */
[----:B------:R-:W-:Y:S01]  /*0330*/  SHF.R.S32.HI R14, RZ, 0x3, R14 ;  /* 0x00000003ff0e7819 */ /* 0x000fe2000001140e */
[C---:B------:R-:W-:Y:S01]  /*0340*/  IMAD.IADD R45, R111.reuse, 0x1, R10 ;  /* 0x000000016f2d7824 */ /* 0x040fe200078e020a */
[C---:B------:R-:W-:Y:S01]  /*0350*/  IADD3 R42, -R0.reuse, 0x3ff, RZ ;  /* 0x000003ff002a7810 */ /* 0x040fe20007ffe1ff */
[C---:B------:R-:W-:Y:S01]  /*0360*/  IMAD.IADD R46, R111.reuse, 0x1, R12 ;  /* 0x000000016f2e7824 */ /* 0x040fe200078e020c */
[----:B------:R-:W-:Y:S01]  /*0370*/  IADD3 R44, -R0, 0x1ff, RZ ;  /* 0x000001ff002c7810 */ /* 0x000fe20007ffe1ff */
[----:B------:R-:W-:Y:S01]  /*0380*/  IMAD.IADD R47, R111, 0x1, R14 ;  /* 0x000000016f2f7824 */ /* 0x000fe200078e020e */
[----:B------:R-:W-:Y:S01]  /*0390*/  LEA.HI R13, R42, 0x1, RZ, 0x1b ;  /* 0x000000012a0d7811 */ /* 0x000fe200078fd8ff */
[----:B------:R-:W-:Y:S01]  /*03a0*/  IMAD.MOV.U32 R8, RZ, RZ, RZ ;  /* 0x000000ffff087224 */ /* 0x000fe200078e00ff */
[----:B------:R-:W-:Y:S01]  /*03b0*/  LEA.HI R15, R44, 0x1, RZ, 0x1b ;  /* 0x000000012c0f7811 */ /* 0x000fe200078fd8ff */
[----:B------:R-:W-:Y:S01]  /*03c0*/  IMAD R16, R45, c[0x0][0x180], RZ ;  /* 0x000060002d107a24 */ /* 0x000fe200078e02ff */
[----:B------:R-:W-:Y:S01]  /*03d0*/  IADD3 R6, R0, 0x60, RZ ;  /* 0x0000006000067810 */ /* 0x000fe20007ffe0ff */
[--C-:B------:R-:W-:Y:S01]  /*03e0*/  IMAD R17, R10, 0x48, R7.reuse ;  /* 0x000000480a117824 */ /* 0x100fe200078e0207 */
[----:B------:R-:W-:Y:S01]  /*03f0*/  LOP3.LUT R13, R13, 0x3, RZ, 0xc0, !PT ;  /* 0x000000030d0d7812 */ /* 0x000fe200078ec0ff */
[----:B------:R-:W-:Y:S01]  /*0400*/  IMAD.IADD R18, R2, 0x1, R7 ;  /* 0x0000000102127824 */ /* 0x000fe200078e0207 */
[----:B------:R-:W-:Y:S01]  /*0410*/  LOP3.LUT R15, R15, 0x3, RZ, 0xc0, !PT ;  /* 0x000000030f0f7812 */ /* 0x000fe200078ec0ff */
[----:B------:R-:W-:-:S02]  /*0420*/  IMAD R20, R46, c[0x0][0x180], RZ ;  /* 0x000060002e147a24 */ /* 0x000fc400078e02ff */
[----:B------:R-:W-:Y:S02]  /*0430*/  IMAD R21, R47, c[0x0][0x180], RZ ;  /* 0x000060002f157a24 */ /* 0x000fe400078e02ff */
[--C-:B------:R-:W-:Y:S02]  /*0440*/  IMAD R22, R12, 0x48, R9.reuse ;  /* 0x000000480c167824 */ /* 0x100fe400078e0209 */
[----:B------:R-:W-:Y:S02]  /*0450*/  IMAD.IADD R23, R2, 0x1, R9 ;  /* 0x0000000102177824 */ /* 0x000fe400078e0209 */
[----:B------:R-:W-:Y:S02]  /*0460*/  IMAD R24, R14, 0x48, R11 ;  /* 0x000000480e187824 */ /* 0x000fe400078e020b */
.L_x_26:
[----:B------:R-:W-:-:S13]  /*0470*/  ISETP.GE.AND P0, PT, R8, UR5, PT ;  /* 0x0000000508007c0c */ /* 0x000fda000bf06270 */
[----:B-1----:R-:W-:Y:S05]  /*0480*/  @P0 BRA `(.L_x_2) ;  /* 0x0000148000000947 */ /* 0x002fea0003800000 */
[----:B------:R-:W-:Y:S01]  /*0490*/  ISETP.NE.AND P0, PT, R13, RZ, PT ;  /* 0x000000ff0d00720c */ /* 0x000fe20003f05270 */
[----:B------:R-:W-:Y:S01]  /*04a0*/  IMAD.MOV.U32 R27, RZ, RZ, 0x4800 ;  /* 0x00004800ff1b7424 */ /* 0x000fe200078e00ff */
[----:B------:R-:W-:Y:S01]  /*04b0*/  BSSY B1, `(.L_x_3) ;  /* 0x000003a000017945 */ /* 0x000fe20003800000 */
[----:B------:R-:W-:Y:S02]  /*04c0*/  IMAD.MOV.U32 R26, RZ, RZ, R0 ;  /* 0x000000ffff1a7224 */ /* 0x000fe400078e0000 */
[----:B------:R-:W-:-:S08]  /*04d0*/  IMAD R27, R8, R27, 0x80 ;  /* 0x00000080081b7424 */ /* 0x000fd000078e021b */
[----:B------:R-:W-:Y:S05]  /*04e0*/  @!P0 BRA `(.L_x_4) ;  /* 0x0000036000008947 */ /* 0x000fea0003800000 */
[----:B------:R-:W-:Y:S01]  /*04f0*/  IMAD R31, R8, 0x40, R7 ;  /* 0x00000040081f7824 */ /* 0x000fe200078e0207 */
[----:B------:R-:W-:Y:S01]  /*0500*/  BSSY B2, `(.L_x_5) ;  /* 0x000000f000027945 */ /* 0x000fe20003800000 */
[----:B------:R-:W-:-:S03]  /*0510*/  ISETP.NE.AND P1, PT, R13, 0x1, PT ;  /* 0x000000010d00780c */ /* 0x000fc60003f25270 */
[----:B------:R-:W-:-:S04]  /*0520*/  ISETP.GE.AND P0, PT, R31, c[0x0][0x180], PT ;  /* 0x000060001f007a0c */ /* 0x000fc80003f06270 */
[----:B------:R-:W-:-:S13]  /*0530*/  ISETP.GE.OR P0, PT, R45, c[0x0][0x178], P0 ;  /* 0x00005e002d007a0c */ /* 0x000fda0000706670 */
[----:B------:R-:W-:Y:S05]  /*0540*/  @P0 BRA `(.L_x_6) ;  /* 0x000000a000000947 */ /* 0x000fea0003800000 */
[----:B------:R-:W-:Y:S02]  /*0550*/  SHF.R.S32.HI R29, RZ, 0x1f, R31 ;  /* 0x0000001fff1d7819 */ /* 0x000fe4000001141f */
[----:B------:R-:W-:Y:S01]  /*0560*/  IADD3 R26, P0, R16, R31, RZ ;  /* 0x0000001f101a7210 */ /* 0x000fe20007f1e0ff */
[----:B------:R-:W-:-:S03]  /*0570*/  IMAD R31, R17, 0x2, R27 ;  /* 0x00000002111f7824 */ /* 0x000fc600078e021b */
[----:B------:R-:W-:Y:S02]  /*0580*/  LEA.HI.X.SX32 R29, R16, R29, 0x1, P0 ;  /* 0x0000001d101d7211 */ /* 0x000fe400000f0eff */
[----:B------:R-:W-:-:S04]  /*0590*/  LEA R28, P0, R26, c[0x0][0x160], 0x1 ;  /* 0x000058001a1c7a11 */ /* 0x000fc800078008ff */
[----:B------:R-:W-:-:S05]  /*05a0*/  LEA.HI.X R29, R26, c[0x0][0x164], R29, 0x1, P0 ;  /* 0x000059001a1d7a11 */ /* 0x000fca00000f0c1d */
[----:B------:R-:W-:Y:S01]  /*05b0*/  @!PT LDS RZ, [RZ] ;  /* 0x00000000fffff984 */ /* 0x000fe20000000800 */
[----:B------:R-:W-:Y:S01]  /*05c0*/  @!PT LDS RZ, [RZ] ;  /* 0x00000000fffff984 */ /* 0x000fe20000000800 */
[----:B------:R-:W-:Y:S01]  /*05d0*/  @!PT LDS RZ, [RZ] ;  /* 0x00000000fffff984 */ /* 0x000fe20000000800 */
[----:B------:R1:W-:Y:S04]  /*05e0*/  LDGSTS.E.128 [R31], [R28.64] ;  /* 0x000000001c1f7fae */ /* 0x0003e8000b921c46 */
.L_x_6:
[----:B------:R-:W-:Y:S05]  /*05f0*/  BSYNC B2 ;  /* 0x0000000000027941 */ /* 0x000fea0003800000 */
.L_x_5:
[----:B------:R-:W-:Y:S01]  /*0600*/  IMAD.MOV.U32 R26, RZ, RZ, R4 ;  /* 0x000000ffff1a7224 */ /* 0x000fe200078e0004 */
[----:B------:R-:W-:Y:S05]  /*0610*/  @!P1 BRA `(.L_x_4) ;  /* 0x0000023000009947 */ /* 0x000fea0003800000 */
[----:B-1----:R-:W-:Y:S01]  /*0620*/  IMAD R31, R8, 0x40, R9 ;  /* 0x00000040081f7824 */ /* 0x002fe200078e0209 */
        /* <DEDUP_REMOVED lines=15> */
.L_x_8:
[----:B------:R-:W-:Y:S05]  /*0720*/  BSYNC B2 ;  /* 0x0000000000027941 */ /* 0x000fea0003800000 */
.L_x_7:
[----:B------:R-:W-:Y:S01]  /*0730*/  IMAD.MOV.U32 R26, RZ, RZ, R5 ;  /* 0x000000ffff1a7224 */ /* 0x000fe200078e0005 */
[----:B------:R-:W-:Y:S05]  /*0740*/  @!P1 BRA `(.L_x_4) ;  /* 0x0000010000009947 */ /* 0x000fea0003800000 */
[----:B-1----:R-:W-:Y:S02]  /*0750*/  IMAD R28, R8, 0x40, R11 ;  /* 0x00000040081c7824 */ /* 0x002fe400078e020b */
[----:B------:R-:W-:-:S03]  /*0760*/  IMAD.MOV.U32 R26, RZ, RZ, R6 ;  /* 0x000000ffff1a7224 */ /* 0x000fc600078e0006 */
[----:B------:R-:W-:-:S04]  /*0770*/  ISETP.GE.AND P0, PT, R28, c[0x0][0x180], PT ;  /* 0x000060001c007a0c */ /* 0x000fc80003f06270 */
[----:B------:R-:W-:-:S13]  /*0780*/  ISETP.GE.OR P0, PT, R47, c[0x0][0x178], P0 ;  /* 0x00005e002f007a0c */ /* 0x000fda0000706670 */
[----:B------:R-:W-:Y:S05]  /*0790*/  @P0 BRA `(.L_x_4) ;  /* 0x000000b000000947 */ /* 0x000fea0003800000 */
[----:B------:R-:W-:Y:S01]  /*07a0*/  SHF.R.S32.HI R26, RZ, 0x1f, R28 ;  /* 0x0000001fff1a7819 */ /* 0x000fe2000001141c */
[----:B------:R-:W-:Y:S01]  /*07b0*/  IMAD R31, R24, 0x2, R27 ;  /* 0x00000002181f7824 */ /* 0x000fe200078e021b */
[----:B------:R-:W-:-:S04]  /*07c0*/  IADD3 R29, P0, R21, R28, RZ ;  /* 0x0000001c151d7210 */ /* 0x000fc80007f1e0ff */
[----:B------:R-:W-:Y:S02]  /*07d0*/  LEA.HI.X.SX32 R26, R21, R26, 0x1, P0 ;  /* 0x0000001a151a7211 */ /* 0x000fe400000f0eff */
[----:B------:R-:W-:-:S04]  /*07e0*/  LEA R28, P0, R29, c[0x0][0x160], 0x1 ;  /* 0x000058001d1c7a11 */ /* 0x000fc800078008ff */
[----:B------:R-:W-:Y:S01]  /*07f0*/  LEA.HI.X R29, R29, c[0x0][0x164], R26, 0x1, P0 ;  /* 0x000059001d1d7a11 */ /* 0x000fe200000f0c1a */
[----:B------:R-:W-:-:S04]  /*0800*/  IMAD.MOV.U32 R26, RZ, RZ, R6 ;  /* 0x000000ffff1a7224 */ /* 0x000fc800078e0006 */
[----:B------:R-:W-:Y:S01]  /*0810*/  @!PT LDS RZ, [RZ] ;  /* 0x00000000fffff984 */ /* 0x000fe20000000800 */
[----:B------:R-:W-:Y:S01]  /*0820*/  @!PT LDS RZ, [RZ] ;  /* 0x00000000fffff984 */ /* 0x000fe20000000800 */
[----:B------:R-:W-:Y:S01]  /*0830*/  @!PT LDS RZ, [RZ] ;  /* 0x00000000fffff984 */ /* 0x000fe20000000800 */
[----:B------:R1:W-:Y:S04]  /*0840*/  LDGSTS.E.128 [R31], [R28.64] ;  /* 0x000000001c1f7fae */ /* 0x0003e8000b921c46 */
.L_x_4:
[----:B------:R-:W-:Y:S05]  /*0850*/  BSYNC B1 ;  /* 0x0000000000017941 */ /* 0x000fea0003800000 */
.L_x_3:
[----:B------:R-:W-:Y:S01]  /*0860*/  ISETP.GE.U32.AND P0, PT, R42, 0x60, PT ;  /* 0x000000602a00780c */ /* 0x000fe20003f06070 */
[----:B------:R-:W-:-:S12]  /*0870*/  BSSY B1, `(.L_x_9) ;  /* 0x0000063000017945 */ /* 0x000fd80003800000 */
[----:B------:R-:W-:Y:S05]  /*0880*/  @!P0 BRA `(.L_x_10) ;  /* 0x0000061000008947 */ /* 0x000fea0003800000 */
.L_x_13:
[C---:B------:R-:W-:Y:S01]  /*0890*/  IADD3 R30, R26.reuse, 0x20, RZ ;  /* 0x000000201a1e7810 */ /* 0x040fe20007ffe0ff */
[C---:B-1----:R-:W-:Y:S01]  /*08a0*/  IMAD.SHL.U32 R28, R26.reuse, 0x8, RZ ;  /* 0x000000081a1c7824 */ /* 0x042fe200078e00ff */
[----:B------:R-:W-:Y:S01]  /*08b0*/  IADD3 R32, R26, 0x40, RZ ;  /* 0x000000401a207810 */ /* 0x000fe20007ffe0ff */
[----:B------:R-:W-:Y:S01]  /*08c0*/  BSSY B2, `(.L_x_11) ;  /* 0x000005b000027945 */ /* 0x000fe20003800000 */
[----:B------:R-:W-:Y:S02]  /*08d0*/  SHF.R.S32.HI R31, RZ, 0x1f, R30 ;  /* 0x0000001fff1f7819 */ /* 0x000fe4000001141e */
[----:B------:R-:W-:Y:S01]  /*08e0*/  SHF.R.S32.HI R29, RZ, 0x1f, R28 ;  /* 0x0000001fff1d7819 */ /* 0x000fe2000001141c */
[----:B------:R-:W-:Y:S01]  /*08f0*/  IMAD.SHL.U32 R34, R32, 0x8, RZ ;  /* 0x0000000820227824 */ /* 0x000fe200078e00ff */
[----:B------:R-:W-:Y:S01]  /*0900*/  LEA.HI R31, R31, R30, RZ, 0x3 ;  /* 0x0000001e1f1f7211 */ /* 0x000fe200078f18ff */
[----:B------:R-:W-:Y:S01]  /*0910*/  IMAD.SHL.U32 R30, R30, 0x8, RZ ;  /* 0x000000081e1e7824 */ /* 0x000fe200078e00ff */
[----:B------:R-:W-:-:S02]  /*0920*/  LEA.HI R29, R29, R28, RZ, 0x6 ;  /* 0x0000001c1d1d7211 */ /* 0x000fc400078f30ff */
[----:B------:R-:W-:Y:S02]  /*0930*/  SHF.R.S32.HI R41, RZ, 0x1f, R34 ;  /* 0x0000001fff297819 */ /* 0x000fe40000011422 */
[----:B------:R-:W-:Y:S02]  /*0940*/  SHF.R.S32.HI R33, RZ, 0x1f, R30 ;  /* 0x0000001fff217819 */ /* 0x000fe4000001141e */
[----:B------:R-:W-:Y:S02]  /*0950*/  LOP3.LUT R29, R29, 0xffffffc0, RZ, 0xc0, !PT ;  /* 0xffffffc01d1d7812 */ /* 0x000fe400078ec0ff */
[----:B------:R-:W-:Y:S02]  /*0960*/  LEA.HI R33, R33, R30, RZ, 0x6 ;  /* 0x0000001e21217211 */ /* 0x000fe400078f30ff */
[----:B------:R-:W-:Y:S01]  /*0970*/  LEA.HI R41, R41, R34, RZ, 0x6 ;  /* 0x0000002229297211 */ /* 0x000fe200078f30ff */
[----:B------:R-:W-:Y:S01]  /*0980*/  IMAD.IADD R43, R28, 0x1, -R29 ;  /* 0x000000011c2b7824 */ /* 0x000fe200078e0a1d */
[----:B------:R-:W-:-:S02]  /*0990*/  SHF.R.S32.HI R35, RZ, 0x1f, R32 ;  /* 0x0000001fff237819 */ /* 0x000fc40000011420 */
[----:B------:R-:W-:Y:S02]  /*09a0*/  SHF.R.S32.HI R29, RZ, 0x1f, R26 ;  /* 0x0000001fff1d7819 */ /* 0x000fe4000001141a */
[----:B------:R-:W-:Y:S02]  /*09b0*/  LOP3.LUT R33, R33, 0xffffffc0, RZ, 0xc0, !PT ;  /* 0xffffffc021217812 */ /* 0x000fe400078ec0ff */
[----:B------:R-:W-:Y:S02]  /*09c0*/  LOP3.LUT R41, R41, 0xffffffc0, RZ, 0xc0, !PT ;  /* 0xffffffc029297812 */ /* 0x000fe400078ec0ff */
[----:B------:R-:W-:Y:S01]  /*09d0*/  LEA.HI R35, R35, R32, RZ, 0x3 ;  /* 0x0000002023237211 */ /* 0x000fe200078f18ff */
[----:B------:R-:W-:Y:S01]  /*09e0*/  IMAD.IADD R49, R30, 0x1, -R33 ;  /* 0x000000011e317824 */ /* 0x000fe200078e0a21 */
[----:B------:R-:W-:Y:S01]  /*09f0*/  LEA.HI R29, R29, R26, RZ, 0x3 ;  /* 0x0000001a1d1d7211 */ /* 0x000fe200078f18ff */
[----:B------:R-:W-:Y:S01]  /*0a00*/  IMAD.IADD R53, R34, 0x1, -R41 ;  /* 0x0000000122357824 */ /* 0x000fe200078e0a29 */
[----:B------:R-:W-:Y:S01]  /*0a10*/  SHF.R.S32.HI R38, RZ, 0x3, R35 ;  /* 0x00000003ff267819 */ /* 0x000fe20000011423 */
[C---:B------:R-:W-:Y:S01]  /*0a20*/  IMAD R35, R8.reuse, 0x40, R43 ;  /* 0x0000004008237824 */ /* 0x040fe200078e022b */
[----:B------:R-:W-:Y:S01]  /*0a30*/  SHF.R.S32.HI R34, RZ, 0x3, R29 ;  /* 0x00000003ff227819 */ /* 0x000fe2000001141d */
[C---:B------:R-:W-:Y:S01]  /*0a40*/  IMAD R48, R8.reuse, 0x40, R49 ;  /* 0x0000004008307824 */ /* 0x040fe200078e0231 */
[----:B------:R-:W-:Y:S01]  /*0a50*/  SHF.R.S32.HI R36, RZ, 0x3, R31 ;  /* 0x00000003ff247819 */ /* 0x000fe2000001141f */
[----:B------:R-:W-:Y:S01]  /*0a60*/  IMAD R55, R8, 0x40, R53 ;  /* 0x0000004008377824 */ /* 0x000fe200078e0235 */
[----:B------:R-:W-:Y:S01]  /*0a70*/  IADD3 R28, R26, 0x60, RZ ;  /* 0x000000601a1c7810 */ /* 0x000fe20007ffe0ff */
[----:B------:R-:W-:Y:S01]  /*0a80*/  IMAD.IADD R33, R111, 0x1, R34 ;  /* 0x000000016f217824 */ /* 0x000fe200078e0222 */
[----:B------:R-:W-:Y:S01]  /*0a90*/  ISETP.GE.AND P1, PT, R35, c[0x0][0x180], PT ;  /* 0x0000600023007a0c */ /* 0x000fe20003f26270 */
[C---:B------:R-:W-:Y:S01]  /*0aa0*/  IMAD.IADD R41, R111.reuse, 0x1, R36 ;  /* 0x000000016f297824 */ /* 0x040fe200078e0224 */
[----:B------:R-:W-:Y:S01]  /*0ab0*/  ISETP.GE.AND P0, PT, R48, c[0x0][0x180], PT ;  /* 0x0000600030007a0c */ /* 0x000fe20003f06270 */
[----:B------:R-:W-:Y:S01]  /*0ac0*/  IMAD.IADD R50, R111, 0x1, R38 ;  /* 0x000000016f327824 */ /* 0x000fe200078e0226 */
[----:B------:R-:W-:Y:S01]  /*0ad0*/  ISETP.GE.AND P2, PT, R55, c[0x0][0x180], PT ;  /* 0x0000600037007a0c */ /* 0x000fe20003f46270 */
[----:B------:R-:W-:Y:S01]  /*0ae0*/  IMAD.SHL.U32 R32, R28, 0x8, RZ ;  /* 0x000000081c207824 */ /* 0x000fe200078e00ff */
[----:B------:R-:W-:-:S02]  /*0af0*/  ISETP.GE.OR P1, PT, R33, c[0x0][0x178], P1 ;  /* 0x00005e0021007a0c */ /* 0x000fc40000f26670 */
[----:B------:R-:W-:Y:S02]  /*0b00*/  ISETP.GE.OR P0, PT, R41, c[0x0][0x178], P0 ;  /* 0x00005e0029007a0c */ /* 0x000fe40000706670 */
[----:B------:R-:W-:Y:S02]  /*0b10*/  ISETP.GE.OR P2, PT, R50, c[0x0][0x178], P2 ;  /* 0x00005e0032007a0c */ /* 0x000fe40001746670 */
[----:B------:R-:W-:-:S04]  /*0b20*/  SHF.R.S32.HI R29, RZ, 0x1f, R32 ;  /* 0x0000001fff1d7819 */ /* 0x000fc80000011420 */
[----:B------:R-:W-:Y:S02]  /*0b30*/  LEA.HI R30, R29, R32, RZ, 0x6 ;  /* 0x000000201d1e7211 */ /* 0x000fe400078f30ff */
[----:B------:R-:W-:Y:S01]  /*0b40*/  SHF.R.S32.HI R29, RZ, 0x1f, R28 ;  /* 0x0000001fff1d7819 */ /* 0x000fe2000001141c */
[----:B------:R-:W-:Y:S01]  /*0b50*/  @!P1 IMAD R34, R34, 0x48, R43 ;  /* 0x0000004822229824 */ /* 0x000fe200078e022b */
[----:B------:R-:W-:Y:S01]  /*0b60*/  LOP3.LUT R31, R30, 0xffffffc0, RZ, 0xc0, !PT ;  /* 0xffffffc01e1f7812 */ /* 0x000fe200078ec0ff */
[----:B------:R-:W-:Y:S01]  /*0b70*/  @!P0 IMAD R36, R36, 0x48, R49 ;  /* 0x0000004824248824 */ /* 0x000fe200078e0231 */
[----:B------:R-:W-:Y:S01]  /*0b80*/  LEA.HI R40, R29, R28, RZ, 0x3 ;  /* 0x0000001c1d287211 */ /* 0x000fe200078f18ff */
[----:B------:R-:W-:Y:S01]  /*0b90*/  @!P1 IMAD R28, R33, c[0x0][0x180], RZ ;  /* 0x00006000211c9a24 */ /* 0x000fe200078e02ff */
[----:B------:R-:W-:Y:S01]  /*0ba0*/  @!P2 SHF.R.S32.HI R33, RZ, 0x1f, R55 ;  /* 0x0000001fff21a819 */ /* 0x000fe20000011437 */
[----:B------:R-:W-:Y:S01]  /*0bb0*/  @!P0 IMAD R29, R41, c[0x0][0x180], RZ ;  /* 0x00006000291d8a24 */ /* 0x000fe200078e02ff */
[----:B------:R-:W-:Y:S01]  /*0bc0*/  SHF.R.S32.HI R40, RZ, 0x3, R40 ;  /* 0x00000003ff287819 */ /* 0x000fe20000011428 */
[----:B------:R-:W-:-:S02]  /*0bd0*/  @!P2 IMAD R30, R50, c[0x0][0x180], RZ ;  /* 0x00006000321eaa24 */ /* 0x000fc400078e02ff */
[----:B------:R-:W-:Y:S01]  /*0be0*/  IMAD.IADD R57, R32, 0x1, -R31 ;  /* 0x0000000120397824 */ /* 0x000fe200078e0a1f */
[----:B------:R-:W-:Y:S01]  /*0bf0*/  @!P1 SHF.R.S32.HI R31, RZ, 0x1f, R35 ;  /* 0x0000001fff1f9819 */ /* 0x000fe20000011423 */
[----:B------:R-:W-:Y:S01]  /*0c00*/  @!P2 IMAD R38, R38, 0x48, R53 ;  /* 0x000000482626a824 */ /* 0x000fe200078e0235 */
[----:B------:R-:W-:Y:S01]  /*0c10*/  @!P1 IADD3 R35, P3, R35, R28, RZ ;  /* 0x0000001c23239210 */ /* 0x000fe20007f7e0ff */
[----:B------:R-:W-:Y:S01]  /*0c20*/  IMAD R49, R8, 0x40, R57 ;  /* 0x0000004008317824 */ /* 0x000fe200078e0239 */
[----:B------:R-:W-:Y:S02]  /*0c30*/  @!P0 SHF.R.S32.HI R32, RZ, 0x1f, R48 ;  /* 0x0000001fff208819 */ /* 0x000fe40000011430 */
[----:B------:R-:W-:Y:S02]  /*0c40*/  @!P0 IADD3 R43, P4, R48, R29, RZ ;  /* 0x0000001d302b8210 */ /* 0x000fe40007f9e0ff */
[----:B------:R-:W-:Y:S02]  /*0c50*/  @!P2 IADD3 R41, P5, R55, R30, RZ ;  /* 0x0000001e3729a210 */ /* 0x000fe40007fbe0ff */
[----:B------:R-:W-:-:S02]  /*0c60*/  @!P1 LEA.HI.X.SX32 R52, R28, R31, 0x1, P3 ;  /* 0x0000001f1c349211 */ /* 0x000fc400018f0eff */
[----:B------:R-:W-:Y:S02]  /*0c70*/  @!P0 LEA.HI.X.SX32 R50, R29, R32, 0x1, P4 ;  /* 0x000000201d328211 */ /* 0x000fe400020f0eff */
[----:B------:R-:W-:Y:S02]  /*0c80*/  @!P1 LEA R28, P3, R35, c[0x0][0x160], 0x1 ;  /* 0x00005800231c9a11 */ /* 0x000fe400078608ff */
[----:B------:R-:W-:Y:S02]  /*0c90*/  @!P2 LEA.HI.X.SX32 R48, R30, R33, 0x1, P5 ;  /* 0x000000211e30a211 */ /* 0x000fe400028f0eff */
[----:B------:R-:W-:Y:S02]  /*0ca0*/  @!P2 LEA R32, P5, R41, c[0x0][0x160], 0x1 ;  /* 0x000058002920aa11 */ /* 0x000fe400078a08ff */
[----:B------:R-:W-:Y:S02]  /*0cb0*/  @!P0 LEA R30, P4, R43, c[0x0][0x160], 0x1 ;  /* 0x000058002b1e8a11 */ /* 0x000fe400078808ff */
[----:B------:R-:W-:Y:S01]  /*0cc0*/  @!P1 LEA.HI.X R29, R35, c[0x0][0x164], R52, 0x1, P3 ;  /* 0x00005900231d9a11 */ /* 0x000fe200018f0c34 */
[--C-:B------:R-:W-:Y:S01]  /*0cd0*/  @!P1 IMAD R35, R34, 0x2, R27.reuse ;  /* 0x0000000222239824 */ /* 0x100fe200078e021b */
[----:B------:R-:W-:Y:S01]  /*0ce0*/  @!P2 LEA.HI.X R33, R41, c[0x0][0x164], R48, 0x1, P5 ;  /* 0x000059002921aa11 */ /* 0x000fe200028f0c30 */
[--C-:B------:R-:W-:Y:S01]  /*0cf0*/  @!P0 IMAD R41, R36, 0x2, R27.reuse ;  /* 0x0000000224298824 */ /* 0x100fe200078e021b */
[----:B------:R-:W-:Y:S01]  /*0d00*/  @!P0 LEA.HI.X R31, R43, c[0x0][0x164], R50, 0x1, P4 ;  /* 0x000059002b1f8a11 */ /* 0x000fe200020f0c32 */
[----:B------:R-:W-:Y:S01]  /*0d10*/  @!P2 IMAD R43, R38, 0x2, R27 ;  /* 0x00000002262ba824 */ /* 0x000fe200078e021b */
[----:B------:R-:W-:Y:S01]  /*0d20*/  @!PT LDS RZ, [RZ] ;  /* 0x00000000fffff984 */ /* 0x000fe20000000800 */
[----:B------:R-:W-:Y:S01]  /*0d30*/  @!PT LDS RZ, [RZ] ;  /* 0x00000000fffff984 */ /* 0x000fe20000000800 */
[----:B------:R-:W-:Y:S01]  /*0d40*/  @!PT LDS RZ, [RZ] ;  /* 0x00000000fffff984 */ /* 0x000fe20000000800 */
[----:B------:R1:W-:Y:S01]  /*0d50*/  @!P1 LDGSTS.E.128 [R35], [R28.64] ;  /* 0x000000001c239fae */ /* 0x0003e2000b921c46 */
[----:B------:R-:W-:Y:S01]  /*0d60*/  IMAD.IADD R36, R111, 0x1, R40 ;  /* 0x000000016f247824 */ /* 0x000fe200078e0228 */
[----:B------:R-:W-:-:S02]  /*0d70*/  ISETP.GE.AND P1, PT, R49, c[0x0][0x180], PT ;  /* 0x0000600031007a0c */ /* 0x000fc40003f26270 */
[----:B------:R1:W-:Y:S01]  /*0d80*/  @!P0 LDGSTS.E.128 [R41], [R30.64] ;  /* 0x000000001e298fae */ /* 0x0003e2000b921c46 */
[----:B------:R-:W-:Y:S02]  /*0d90*/  ISETP.GE.AND P0, PT, R26, 0x380, PT ;  /* 0x000003801a00780c */ /* 0x000fe40003f06270 */
[----:B------:R-:W-:Y:S01]  /*0da0*/  ISETP.GE.OR P1, PT, R36, c[0x0][0x178], P1 ;  /* 0x00005e0024007a0c */ /* 0x000fe20000f26670 */
[----:B------:R1:W-:Y:S01]  /*0db0*/  @!P2 LDGSTS.E.128 [R43], [R32.64] ;  /* 0x00000000202bafae */ /* 0x0003e2000b921c46 */
[----:B------:R-:W-:-:S11]  /*0dc0*/  IADD3 R34, R26, 0x80, RZ ;  /* 0x000000801a227810 */ /* 0x000fd60007ffe0ff */
[----:B------:R-:W-:Y:S05]  /*0dd0*/  @P1 BRA `(.L_x_12) ;  /* 0x0000009000001947 */ /* 0x000fea0003800000 */
[----:B-1----:R-:W-:Y:S01]  /*0de0*/  IMAD R28, R36, c[0x0][0x180], RZ ;  /* 0x00006000241c7a24 */ /* 0x002fe200078e02ff */
[----:B------:R-:W-:Y:S01]  /*0df0*/  SHF.R.S32.HI R29, RZ, 0x1f, R49 ;  /* 0x0000001fff1d7819 */ /* 0x000fe20000011431 */
[----:B------:R-:W-:-:S03]  /*0e00*/  IMAD R26, R40, 0x48, R57 ;  /* 0x00000048281a7824 */ /* 0x000fc600078e0239 */
[----:B------:R-:W-:Y:S01]  /*0e10*/  IADD3 R30, P1, R49, R28, RZ ;  /* 0x0000001c311e7210 */ /* 0x000fe20007f3e0ff */
[----:B------:R-:W-:-:S03]  /*0e20*/  IMAD R31, R26, 0x2, R27 ;  /* 0x000000021a1f7824 */ /* 0x000fc600078e021b */
[----:B------:R-:W-:Y:S02]  /*0e30*/  LEA.HI.X.SX32 R29, R28, R29, 0x1, P1 ;  /* 0x0000001d1c1d7211 */ /* 0x000fe400008f0eff */
[----:B------:R-:W-:-:S04]  /*0e40*/  LEA R28, P1, R30, c[0x0][0x160], 0x1 ;  /* 0x000058001e1c7a11 */ /* 0x000fc800078208ff */
[----:B------:R-:W-:-:S05]  /*0e50*/  LEA.HI.X R29, R30, c[0x0][0x164], R29, 0x1, P1 ;  /* 0x000059001e1d7a11 */ /* 0x000fca00008f0c1d */
[----:B------:R1:W-:Y:S04]  /*0e60*/  LDGSTS.E.128 [R31], [R28.64] ;  /* 0x000000001c1f7fae */ /* 0x0003e8000b921c46 */
.L_x_12:
[----:B-1----:R-:W-:Y:S05]  /*0e70*/  BSYNC B2 ;  /* 0x0000000000027941 */ /* 0x002fea0003800000 */
.L_x_11:
[----:B------:R-:W-:Y:S01]  /*0e80*/  IMAD.MOV.U32 R26, RZ, RZ, R34 ;  /* 0x000000ffff1a7224 */ /* 0x000fe200078e0022 */
[----:B------:R-:W-:Y:S05]  /*0e90*/  @!P0 BRA `(.L_x_13) ;  /* 0xfffff9f000008947 */ /* 0x000fea000383ffff */
.L_x_10:
[----:B------:R-:W-:Y:S05]  /*0ea0*/  BSYNC B1 ;  /* 0x0000000000017941 */ /* 0x000fea0003800000 */
.L_x_9:
[----:B------:R-:W-:Y:S01]  /*0eb0*/  ISETP.NE.AND P0, PT, R15, RZ, PT ;  /* 0x000000ff0f00720c */ /* 0x000fe20003f05270 */
[----:B------:R-:W-:Y:S01]  /*0ec0*/  IMAD.MOV.U32 R27, RZ, RZ, 0x2400 ;  /* 0x00002400ff1b7424 */ /* 0x000fe200078e00ff */
[----:B------:R-:W-:Y:S01]  /*0ed0*/  BSSY B1, `(.L_x_14) ;  /* 0x000003d000017945 */ /* 0x000fe20003800000 */
[----:B------:R-:W-:Y:S02]  /*0ee0*/  IMAD.MOV.U32 R26, RZ, RZ, R0 ;  /* 0x000000ffff1a7224 */ /* 0x000fe400078e0000 */
[----:B------:R-:W-:-:S08]  /*0ef0*/  IMAD R27, R8, R27, 0x12080 ;  /* 0x00012080081b7424 */ /* 0x000fd000078e021b */
[----:B------:R-:W-:Y:S05]  /*0f00*/  @!P0 BRA `(.L_x_15) ;  /* 0x0000039000008947 */ /* 0x000fea0003800000 */
[----:B-1----:R-:W-:Y:S01]  /*0f10*/  IMAD R29, R8, 0x40, R10 ;  /* 0x00000040081d7824 */ /* 0x002fe200078e020a */
[----:B------:R-:W-:Y:S01]  /*0f20*/  ISETP.GE.AND P0, PT, R18, c[0x0][0x17c], PT ;  /* 0x00005f0012007a0c */ /* 0x000fe20003f06270 */
[----:B------:R-:W-:Y:S01]  /*0f30*/  BSSY B2, `(.L_x_16) ;  /* 0x000000f000027945 */ /* 0x000fe20003800000 */
[----:B------:R-:W-:Y:S02]  /*0f40*/  ISETP.NE.AND P1, PT, R15, 0x1, PT ;  /* 0x000000010f00780c */ /* 0x000fe40003f25270 */
[----:B------:R-:W-:-:S13]  /*0f50*/  ISETP.GE.OR P0, PT, R29, c[0x0][0x180], P0 ;  /* 0x000060001d007a0c */ /* 0x000fda0000706670 */
[----:B------:R-:W-:Y:S05]  /*0f60*/  @P0 BRA `(.L_x_17) ;  /* 0x000000b000000947 */ /* 0x000fea0003800000 */
[----:B------:R-:W-:-:S05]  /*0f70*/  IMAD R29, R29, c[0x0][0x17c], RZ ;  /* 0x00005f001d1d7a24 */ /* 0x000fca00078e02ff */
[----:B------:R-:W-:Y:S02]  /*0f80*/  SHF.R.S32.HI R31, RZ, 0x1f, R29 ;  /* 0x0000001fff1f7819 */ /* 0x000fe4000001141d */
[----:B------:R-:W-:-:S04]  /*0f90*/  IADD3 R29, P0, R18, R29, RZ ;  /* 0x0000001d121d7210 */ /* 0x000fc80007f1e0ff */
[----:B------:R-:W-:Y:S01]  /*0fa0*/  LEA.HI.X.SX32 R26, R18, R31, 0x1, P0 ;  /* 0x0000001f121a7211 */ /* 0x000fe200000f0eff */
[----:B------:R-:W-:Y:S01]  /*0fb0*/  IMAD R31, R17, 0x2, R27 ;  /* 0x00000002111f7824 */ /* 0x000fe200078e021b */
[----:B------:R-:W-:-:S04]  /*0fc0*/  LEA R28, P0, R29, c[0x0][0x168], 0x1 ;  /* 0x00005a001d1c7a11 */ /* 0x000fc800078008ff */
[----:B------:R-:W-:-:S05]  /*0fd0*/  LEA.HI.X R29, R29, c[0x0][0x16c], R26, 0x1, P0 ;  /* 0x00005b001d1d7a11 */ /* 0x000fca00000f0c1a */
[----:B------:R-:W-:Y:S01]  /*0fe0*/  @!PT LDS RZ, [RZ] ;  /* 0x00000000fffff984 */ /* 0x000fe20000000800 */
[----:B------:R-:W-:Y:S01]  /*0ff0*/  @!PT LDS RZ, [RZ] ;  /* 0x00000000fffff984 */ /* 0x000fe20000000800 */
[----:B------:R-:W-:Y:S01]  /*1000*/  @!PT LDS RZ, [RZ] ;  /* 0x00000000fffff984 */ /* 0x000fe20000000800 */
[----:B------:R1:W-:Y:S04]  /*1010*/  LDGSTS.E.128 [R31], [R28.64] ;  /* 0x000000001c1f7fae */ /* 0x0003e8000b921c46 */
.L_x_17:
[----:B------:R-:W-:Y:S05]  /*1020*/  BSYNC B2 ;  /* 0x0000000000027941 */ /* 0x000fea0003800000 */
.L_x_16:
[----:B------:R-:W-:Y:S01]  /*1030*/  IMAD.MOV.U32 R26, RZ, RZ, R4 ;  /* 0x000000ffff1a7224 */ /* 0x000fe200078e0004 */
[----:B------:R-:W-:Y:S05]  /*1040*/  @!P1 BRA `(.L_x_15) ;  /* 0x0000025000009947 */ /* 0x000fea0003800000 */
[----:B------:R-:W-:Y:S01]  /*1050*/  IMAD R26, R8, 0x40, R12 ;  /* 0x00000040081a7824 */ /* 0x000fe200078e020c */
[----:B------:R-:W-:Y:S01]  /*1060*/  ISETP.GE.AND P0, PT, R23, c[0x0][0x17c], PT ;  /* 0x00005f0017007a0c */ /* 0x000fe20003f06270 */
[----:B------:R-:W-:Y:S01]  /*1070*/  BSSY B2, `(.L_x_18) ;  /* 0x000000f000027945 */ /* 0x000fe20003800000 */
[----:B------:R-:W-:Y:S02]  /*1080*/  ISETP.NE.AND P1, PT, R15, 0x2, PT ;  /* 0x000000020f00780c */ /* 0x000fe40003f25270 */
[----:B------:R-:W-:-:S13]  /*1090*/  ISETP.GE.OR P0, PT, R26, c[0x0][0x180], P0 ;  /* 0x000060001a007a0c */ /* 0x000fda0000706670 */
[----:B------:R-:W-:Y:S05]  /*10a0*/  @P0 BRA `(.L_x_19) ;  /* 0x000000b000000947 */ /* 0x000fea0003800000 */
[----:B------:R-:W-:Y:S02]  /*10b0*/  IMAD R26, R26, c[0x0][0x17c], RZ ;  /* 0x00005f001a1a7a24 */ /* 0x000fe400078e02ff */
[----:B-1----:R-:W-:-:S03]  /*10c0*/  IMAD R31, R22, 0x2, R27 ;  /* 0x00000002161f7824 */ /* 0x002fc600078e021b */
[----:B------:R-:W-:Y:S02]  /*10d0*/  SHF.R.S32.HI R28, RZ, 0x1f, R26 ;  /* 0x0000001fff1c7819 */ /* 0x000fe4000001141a */
[----:B------:R-:W-:-:S04]  /*10e0*/  IADD3 R26, P0, R23, R26, RZ ;  /* 0x0000001a171a7210 */ /* 0x000fc80007f1e0ff */
[----:B------:R-:W-:Y:S02]  /*10f0*/  LEA.HI.X.SX32 R29, R23, R28, 0x1, P0 ;  /* 0x0000001c171d7211 */ /* 0x000fe400000f0eff */
[----:B------:R-:W-:-:S04]  /*1100*/  LEA R28, P0, R26, c[0x0][0x168], 0x1 ;  /* 0x00005a001a1c7a11 */ /* 0x000fc800078008ff */
[----:B------:R-:W-:-:S05]  /*1110*/  LEA.HI.X R29, R26, c[0x0][0x16c], R29, 0x1, P0 ;  /* 0x00005b001a1d7a11 */ /* 0x000fca00000f0c1d */
[----:B------:R-:W-:Y:S01]  /*1120*/  @!PT LDS RZ, [RZ] ;  /* 0x00000000fffff984 */ /* 0x000fe20000000800 */
[----:B------:R-:W-:Y:S01]  /*1130*/  @!PT LDS RZ, [RZ] ;  /* 0x00000000fffff984 */ /* 0x000fe20000000800 */
[----:B------:R-:W-:Y:S01]  /*1140*/  @!PT LDS RZ, [RZ] ;  /* 0x00000000fffff984 */ /* 0x000fe20000000800 */
[----:B------:R1:W-:Y:S04]  /*1150*/  LDGSTS.E.128 [R31], [R28.64] ;  /* 0x000000001c1f7fae */ /* 0x0003e8000b921c46 */
.L_x_19:
[----:B------:R-:W-:Y:S05]  /*1160*/  BSYNC B2 ;  /* 0x0000000000027941 */ /* 0x000fea0003800000 */
.L_x_18:
[----:B------:R-:W-:Y:S01]  /*1170*/  IMAD.MOV.U32 R26, RZ, RZ, R5 ;  /* 0x000000ffff1a7224 */ /* 0x000fe200078e0005 */
[----:B------:R-:W-:Y:S05]  /*1180*/  @!P1 BRA `(.L_x_15) ;  /* 0x0000011000009947 */ /* 0x000fea0003800000 */
[----:B-1----:R-:W-:Y:S01]  /*1190*/  IMAD R28, R8, 0x40, R14 ;  /* 0x00000040081c7824 */ /* 0x002fe200078e020e */
[----:B------:R-:W-:Y:S01]  /*11a0*/  ISETP.GE.AND P0, PT, R25, c[0x0][0x17c], PT ;  /* 0x00005f0019007a0c */ /* 0x000fe20003f06270 */
[----:B------:R-:W-:-:S03]  /*11b0*/  IMAD.MOV.U32 R26, RZ, RZ, R6 ;  /* 0x000000ffff1a7224 */ /* 0x000fc600078e0006 */
[----:B------:R-:W-:-:S13]  /*11c0*/  ISETP.GE.OR P0, PT, R28, c[0x0][0x180], P0 ;  /* 0x000060001c007a0c */ /* 0x000fda0000706670 */
[----:B------:R-:W-:Y:S05]  /*11d0*/  @P0 BRA `(.L_x_15) ;  /* 0x000000c000000947 */ /* 0x000fea0003800000 */
[----:B------:R-:W-:Y:S02]  /*11e0*/  IMAD R26, R28, c[0x0][0x17c], RZ ;  /* 0x00005f001c1a7a24 */ /* 0x000fe400078e02ff */
[----:B------:R-:W-:-:S03]  /*11f0*/  IMAD R31, R24, 0x2, R27 ;  /* 0x00000002181f7824 */ /* 0x000fc600078e021b */
[----:B------:R-:W-:Y:S02]  /*1200*/  SHF.R.S32.HI R28, RZ, 0x1f, R26 ;  /* 0x0000001fff1c7819 */ /* 0x000fe4000001141a */
        /* <DEDUP_REMOVED lines=9> */
.L_x_15:
[----:B------:R-:W-:Y:S05]  /*12a0*/  BSYNC B1 ;  /* 0x0000000000017941 */ /* 0x000fea0003800000 */
.L_x_14:
[----:B------:R-:W-:Y:S01]  /*12b0*/  ISETP.GE.U32.AND P0, PT, R44, 0x60, PT ;  /* 0x000000602c00780c */ /* 0x000fe20003f06070 */
[----:B------:R-:W-:-:S12]  /*12c0*/  BSSY B1, `(.L_x_20) ;  /* 0x0000063000017945 */ /* 0x000fd80003800000 */
[----:B------:R-:W-:Y:S05]  /*12d0*/  @!P0 BRA `(.L_x_21) ;  /* 0x0000061000008947 */ /* 0x000fea0003800000 */
.L_x_24:
        /* <DEDUP_REMOVED lines=25> */
[C---:B------:R-:W-:Y:S01]  /*1470*/  IMAD.IADD R35, R2.reuse, 0x1, R43 ;  /* 0x0000000102237824 */ /* 0x040fe200078e022b */
[----:B------:R-:W-:Y:S01]  /*1480*/  SHF.R.S32.HI R34, RZ, 0x3, R29 ;  /* 0x00000003ff227819 */ /* 0x000fe2000001141d */
[C---:B------:R-:W-:Y:S01]  /*1490*/  IMAD.IADD R50, R2.reuse, 0x1, R36 ;  /* 0x0000000102327824 */ /* 0x040fe200078e0224 */
[----:B------:R-:W-:Y:S01]  /*14a0*/  SHF.R.S32.HI R41, RZ, 0x3, R31 ;  /* 0x00000003ff297819 */ /* 0x000fe2000001141f */
[----:B------:R-:W-:Y:S01]  /*14b0*/  IMAD.IADD R53, R2, 0x1, R38 ;  /* 0x0000000102357824 */ /* 0x000fe200078e0226 */
[----:B------:R-:W-:Y:S01]  /*14c0*/  IADD3 R28, R26, 0x60, RZ ;  /* 0x000000601a1c7810 */ /* 0x000fe20007ffe0ff */
[C---:B------:R-:W-:Y:S01]  /*14d0*/  IMAD R33, R8.reuse, 0x40, R34 ;  /* 0x0000004008217824 */ /* 0x040fe200078e0222 */
[----:B------:R-:W-:Y:S01]  /*14e0*/  ISETP.GE.AND P1, PT, R35, c[0x0][0x17c], PT ;  /* 0x00005f0023007a0c */ /* 0x000fe20003f26270 */
[----:B------:R-:W-:Y:S01]  /*14f0*/  IMAD R48, R8, 0x40, R41 ;  /* 0x0000004008307824 */ /* 0x000fe200078e0229 */
[----:B------:R-:W-:Y:S01]  /*1500*/  ISETP.GE.AND P0, PT, R50, c[0x0][0x17c], PT ;  /* 0x00005f0032007a0c */ /* 0x000fe20003f06270 */
[----:B------:R-:W-:Y:S01]  /*1510*/  IMAD R52, R8, 0x40, R49 ;  /* 0x0000004008347824 */ /* 0x000fe200078e0231 */
        /* <DEDUP_REMOVED lines=14> */
[----:B------:R-:W-:Y:S02]  /*1600*/  @!P0 IMAD R29, R48, c[0x0][0x17c], RZ ;  /* 0x00005f00301d8a24 */ /* 0x000fe400078e02ff */
[----:B------:R-:W-:-:S02]  /*1610*/  @!P2 IMAD R30, R52, c[0x0][0x17c], RZ ;  /* 0x00005f00341eaa24 */ /* 0x000fc400078e02ff */
[----:B------:R-:W-:Y:S01]  /*1620*/  IMAD.IADD R54, R32, 0x1, -R31 ;  /* 0x0000000120367824 */ /* 0x000fe200078e0a1f */
[----:B------:R-:W-:Y:S01]  /*1630*/  @!P1 SHF.R.S32.HI R31, RZ, 0x1f, R35 ;  /* 0x0000001fff1f9819 */ /* 0x000fe20000011423 */
[----:B------:R-:W-:Y:S01]  /*1640*/  @!P2 IMAD R38, R49, 0x48, R38 ;  /* 0x000000483126a824 */ /* 0x000fe200078e0226 */
[----:B------:R-:W-:Y:S02]  /*1650*/  @!P1 IADD3 R35, P3, R35, R28, RZ ;  /* 0x0000001c23239210 */ /* 0x000fe40007f7e0ff */
[----:B------:R-:W-:Y:S02]  /*1660*/  @!P0 SHF.R.S32.HI R32, RZ, 0x1f, R50 ;  /* 0x0000001fff208819 */ /* 0x000fe40000011432 */
[----:B------:R-:W-:Y:S02]  /*1670*/  @!P0 IADD3 R43, P4, R50, R29, RZ ;  /* 0x0000001d322b8210 */ /* 0x000fe40007f9e0ff */
[----:B------:R-:W-:Y:S01]  /*1680*/  @!P2 IADD3 R41, P5, R53, R30, RZ ;  /* 0x0000001e3529a210 */ /* 0x000fe20007fbe0ff */
[----:B------:R-:W-:Y:S01]  /*1690*/  IMAD.IADD R53, R2, 0x1, R54 ;  /* 0x0000000102357824 */ /* 0x000fe200078e0236 */
        /* <DEDUP_REMOVED lines=12> */
[----:B------:R-:W-:Y:S01]  /*1760*/  SHF.R.S32.HI R49, RZ, 0x3, R40 ;  /* 0x00000003ff317819 */ /* 0x000fe20000011428 */
[----:B------:R-:W-:Y:S01]  /*1770*/  @!PT LDS RZ, [RZ] ;  /* 0x00000000fffff984 */ /* 0x000fe20000000800 */
[----:B------:R-:W-:Y:S01]  /*1780*/  @!PT LDS RZ, [RZ] ;  /* 0x00000000fffff984 */ /* 0x000fe20000000800 */
[----:B------:R-:W-:Y:S01]  /*1790*/  @!PT LDS RZ, [RZ] ;  /* 0x00000000fffff984 */ /* 0x000fe20000000800 */
[----:B------:R1:W-:Y:S01]  /*17a0*/  @!P1 LDGSTS.E.128 [R35], [R28.64] ;  /* 0x000000001c239fae */ /* 0x0003e2000b921c46 */
[----:B------:R-:W-:-:S02]  /*17b0*/  ISETP.GE.AND P1, PT, R53, c[0x0][0x17c], PT ;  /* 0x00005f0035007a0c */ /* 0x000fc40003f26270 */
[----:B------:R-:W-:Y:S01]  /*17c0*/  IADD3 R34, R26, 0x80, RZ ;  /* 0x000000801a227810 */ /* 0x000fe20007ffe0ff */
[----:B------:R1:W-:Y:S01]  /*17d0*/  @!P0 LDGSTS.E.128 [R41], [R30.64] ;  /* 0x000000001e298fae */ /* 0x0003e2000b921c46 */
[----:B------:R-:W-:Y:S01]  /*17e0*/  IMAD R36, R8, 0x40, R49 ;  /* 0x0000004008247824 */ /* 0x000fe200078e0231 */
[----:B------:R-:W-:Y:S02]  /*17f0*/  ISETP.GE.AND P0, PT, R26, 0x180, PT ;  /* 0x000001801a00780c */ /* 0x000fe40003f06270 */
[----:B------:R1:W-:Y:S02]  /*1800*/  @!P2 LDGSTS.E.128 [R43], [R32.64] ;  /* 0x00000000202bafae */ /* 0x0003e4000b921c46 */
[----:B------:R-:W-:-:S13]  /*1810*/  ISETP.GE.OR P1, PT, R36, c[0x0][0x180], P1 ;  /* 0x0000600024007a0c */ /* 0x000fda0000f26670 */
        /* <DEDUP_REMOVED lines=10> */
.L_x_23:
[----:B-1----:R-:W-:Y:S05]  /*18c0*/  BSYNC B2 ;  /* 0x0000000000027941 */ /* 0x002fea0003800000 */
.L_x_22:
[----:B------:R-:W-:Y:S01]  /*18d0*/  IMAD.MOV.U32 R26, RZ, RZ, R34 ;  /* 0x000000ffff1a7224 */ /* 0x000fe200078e0022 */
[----:B------:R-:W-:Y:S05]  /*18e0*/  @!P0 BRA `(.L_x_24) ;  /* 0xfffff9f000008947 */ /* 0x000fea000383ffff */
.L_x_21:
[----:B------:R-:W-:Y:S05]  /*18f0*/  BSYNC B1 ;  /* 0x0000000000017941 */ /* 0x000fea0003800000 */
.L_x_20:
[----:B------:R-:W0:Y:S02]  /*1900*/  LDGDEPBAR ;  /* 0x00000000000079af */ /* 0x000e240000000000 */
.L_x_2:
[----:B------:R-:W-:-:S04]  /*1910*/  IADD3 R8, R8, 0x1, RZ ;  /* 0x0000000108087810 */ /* 0x000fc80007ffe0ff */
[----:B------:R-:W-:-:S13]  /*1920*/  ISETP.GE.U32.AND P0, PT, R8, 0x3, PT ;  /* 0x000000030800780c */ /* 0x000fda0003f06070 */
[----:B------:R-:W-:Y:S01]  /*1930*/  @P0 CALL.REL.NOINC `(.L_x_25) ;  /* 0x0000001000000944 */ /* 0x000fe20003c00000 */
[----:B------:R-:W-:Y:S05]  /*1940*/  BRA `(.L_x_26) ;  /* 0xffffeb2000007947 */ /* 0x000fea000383ffff */
.L_x_25:
[----:B------:R-:W-:-:S04]  /*1950*/  DEPBAR.LE SB0, 0x2 ;  /* 0x000080800000791a */ /* 0x000fc80000000000 */
.L_x_1:
[----:B------:R-:W-:Y:S05]  /*1960*/  BSYNC B0 ;  /* 0x0000000000007941 */ /* 0x000fea0003800000 */
.L_x_0:
[----:B------:R-:W-:Y:S01]  /*1970*/  IMAD.MOV.U32 R4, RZ, RZ, c[0x0][0x180] ;  /* 0x00006000ff047624 */ /* 0x000fe200078e00ff */
[----:B------:R-:W-:Y:S01]  /*1980*/  BAR.SYNC.DEFER_BLOCKING 0x0 ;  /* 0x0000000000007b1d */ /* 0x000fe20000010000 */
[----:B------:R-:W-:Y:S01]  /*1990*/  IMAD.MOV.U32 R86, RZ, RZ, RZ ;  /* 0x000000ffff567224 */ /* 0x000fe200078e00ff */
[----:B------:R-:W-:Y:S01]  /*19a0*/  CS2R R16, SRZ ;  /* 0x0000000000107805 */ /* 0x000fe2000001ff00 */
[----:B------:R-:W-:Y:S01]  /*19b0*/  IMAD.MOV.U32 R18, RZ, RZ, RZ ;  /* 0x000000ffff127224 */ /* 0x000fe200078e00ff */
[----:B------:R-:W-:Y:S01]  /*19c0*/  ISETP.GE.AND P0, PT, R4, 0x1, PT ;  /* 0x000000010400780c */ /* 0x000fe20003f06270 */
[----:B------:R-:W-:Y:S01]  /*19d0*/  CS2R R44, SRZ ;  /* 0x00000000002c7805 */ /* 0x000fe2000001ff00 */
[----:B------:R-:W-:Y:S01]  /*19e0*/  IMAD.MOV.U32 R38, RZ, RZ, RZ ;  /* 0x000000ffff267224 */ /* 0x000fe200078e00ff */
        /* <DEDUP_REMOVED lines=11> */
[----:B------:R-:W-:Y:S05]  /*1aa0*/  @!P0 BRA `(.L_x_27) ;  /* 0x000025b000008947 */ /* 0x000fea0003800000 */
[----:B------:R-:W-:Y:S01]  /*1ab0*/  SHF.R.S32.HI R5, RZ, 0x1f, R0 ;  /* 0x0000001fff057819 */ /* 0x000fe20000011400 */
[----:B------:R-:W-:Y:S01]  /*1ac0*/  IMAD.MOV.U32 R86, RZ, RZ, RZ ;  /* 0x000000ffff567224 */ /* 0x000fe200078e00ff */
[C---:B------:R-:W-:Y:S01]  /*1ad0*/  IADD3 R4, R0.reuse, 0x20, RZ ;  /* 0x0000002000047810 */ /* 0x040fe20007ffe0ff */
[----:B------:R-:W-:Y:S01]  /*1ae0*/  CS2R R16, SRZ ;  /* 0x0000000000107805 */ /* 0x000fe2000001ff00 */
[C---:B------:R-:W-:Y:S01]  /*1af0*/  IADD3 R10, R0.reuse, 0x40, RZ ;  /* 0x00000040000a7810 */ /* 0x040fe20007ffe0ff */
[----:B------:R-:W-:Y:S01]  /*1b00*/  IMAD.MOV.U32 R18, RZ, RZ, RZ ;  /* 0x000000ffff127224 */ /* 0x000fe200078e00ff */
[----:B------:R-:W-:Y:S01]  /*1b10*/  LEA.HI R8, R5, R0, RZ, 0x3 ;  /* 0x0000000005087211 */ /* 0x000fe200078f18ff */
[----:B------:R-:W-:Y:S01]  /*1b20*/  IMAD.SHL.U32 R0, R0, 0x8, RZ ;  /* 0x0000000800007824 */ /* 0x000fe200078e00ff */
[----:B------:R-:W-:Y:S01]  /*1b30*/  SHF.R.S32.HI R7, RZ, 0x1f, R4 ;  /* 0x0000001fff077819 */ /* 0x000fe20000011404 */
[----:B------:R-:W-:Y:S01]  /*1b40*/  IMAD.SHL.U32 R6, R4, 0x8, RZ ;  /* 0x0000000804067824 */ /* 0x000fe200078e00ff */
[----:B------:R-:W-:Y:S01]  /*1b50*/  SHF.R.S32.HI R11, RZ, 0x1f, R10 ;  /* 0x0000001fff0b7819 */ /* 0x000fe2000001140a */
[----:B------:R-:W-:Y:S01]  /*1b60*/  IMAD.SHL.U32 R13, R10, 0x8, RZ ;  /* 0x000000080a0d7824 */ /* 0x000fe200078e00ff */
[----:B------:R-:W-:Y:S01]  /*1b70*/  SHF.R.S32.HI R5, RZ, 0x1f, R0 ;  /* 0x0000001fff057819 */ /* 0x000fe20000011400 */
[----:B------:R-:W-:Y:S01]  /*1b80*/  CS2R R44, SRZ ;  /* 0x00000000002c7805 */ /* 0x000fe2000001ff00 */
[----:B------:R-:W-:Y:S01]  /*1b90*/  SHF.R.S32.HI R9, RZ, 0x1f, R6 ;  /* 0x0000001fff097819 */ /* 0x000fe20000011406 */
[----:B------:R-:W-:Y:S01]  /*1ba0*/  IMAD.MOV.U32 R38, RZ, RZ, RZ ;  /* 0x000000ffff267224 */ /* 0x000fe200078e00ff */
[----:B------:R-:W-:Y:S01]  /*1bb0*/  SHF.R.S32.HI R12, RZ, 0x1f, R13 ;  /* 0x0000001fff0c7819 */ /* 0x000fe2000001140d */
[----:B------:R-:W-:Y:S01]  /*1bc0*/  CS2R R46, SRZ ;  /* 0x00000000002e7805 */ /* 0x000fe2000001ff00 */
[----:B------:R-:W-:Y:S01]  /*1bd0*/  LEA.HI R5, R5, R0, RZ, 0x6 ;  /* 0x0000000005057211 */ /* 0x000fe200078f30ff */
[----:B------:R-:W-:Y:S01]  /*1be0*/  IMAD.MOV.U32 R74, RZ, RZ, RZ ;  /* 0x000000ffff4a7224 */ /* 0x000fe200078e00ff */
[----:B------:R-:W-:Y:S01]  /*1bf0*/  LEA.HI R9, R9, R6, RZ, 0x6 ;  /* 0x0000000609097211 */ /* 0x000fe200078f30ff */
[----:B------:R-:W-:Y:S01]  /*1c00*/  CS2R R72, SRZ ;  /* 0x0000000000487805 */ /* 0x000fe2000001ff00 */
[----:B------:R-:W-:Y:S01]  /*1c10*/  LEA.HI R12, R12, R13, RZ, 0x6 ;  /* 0x0000000d0c0c7211 */ /* 0x000fe200078f30ff */
[----:B------:R-:W-:Y:S01]  /*1c20*/  IMAD.MOV.U32 R36, RZ, RZ, RZ ;  /* 0x000000ffff247224 */ /* 0x000fe200078e00ff */
[----:B------:R-:W-:Y:S01]  /*1c30*/  LEA.HI R4, R7, R4, RZ, 0x3 ;  /* 0x0000000407047211 */ /* 0x000fe200078f18ff */
[----:B------:R-:W-:Y:S01]  /*1c40*/  CS2R R80, SRZ ;  /* 0x0000000000507805 */ /* 0x000fe2000001ff00 */
[----:B------:R-:W-:Y:S01]  /*1c50*/  LOP3.LUT R5, R5, 0xffffffc0, RZ, 0xc0, !PT ;  /* 0xffffffc005057812 */ /* 0x000fe200078ec0ff */
[----:B------:R-:W-:Y:S01]  /*1c60*/  IMAD.MOV.U32 R108, RZ, RZ, RZ ;  /* 0x000000ffff6c7224 */ /* 0x000fe200078e00ff */
[----:B------:R-:W-:Y:S01]  /*1c70*/  LOP3.LUT R7, R9, 0xffffffc0, RZ, 0xc0, !PT ;  /* 0xffffffc009077812 */ /* 0x000fe200078ec0ff */
[----:B------:R-:W-:Y:S01]  /*1c80*/  CS2R R106, SRZ ;  /* 0x00000000006a7805 */ /* 0x000fe2000001ff00 */
[----:B------:R-:W-:Y:S01]  /*1c90*/  LOP3.LUT R14, R12, 0xffffffc0, RZ, 0xc0, !PT ;  /* 0xffffffc00c0e7812 */ /* 0x000fe200078ec0ff */
[----:B------:R-:W-:Y:S01]  /*1ca0*/  IMAD.IADD R5, R0, 0x1, -R5 ;  /* 0x0000000100057824 */ /* 0x000fe200078e0a05 */
[----:B------:R-:W-:Y:S01]  /*1cb0*/  LEA.HI R12, R11, R10, RZ, 0x3 ;  /* 0x0000000a0b0c7211 */ /* 0x000fe200078f18ff */
[----:B------:R-:W-:Y:S01]  /*1cc0*/  IMAD.IADD R7, R6, 0x1, -R7 ;  /* 0x0000000106077824 */ /* 0x000fe200078e0a07 */
[----:B------:R-:W-:Y:S01]  /*1cd0*/  SHF.R.S32.HI R0, RZ, 0x3, R4 ;  /* 0x00000003ff007819 */ /* 0x000fe20000011404 */
[----:B------:R-:W-:Y:S01]  /*1ce0*/  IMAD.IADD R9, R13, 0x1, -R14 ;  /* 0x000000010d097824 */ /* 0x000fe200078e0a0e */
[----:B------:R-:W-:Y:S01]  /*1cf0*/  CS2R R10, SRZ ;  /* 0x00000000000a7805 */ /* 0x000fe2000001ff00 */
[----:B------:R-:W-:Y:S01]  /*1d00*/  IMAD.MOV.U32 R6, RZ, RZ, RZ ;  /* 0x000000ffff067224 */ /* 0x000fe200078e00ff */
[----:B------:R-:W-:Y:S01]  /*1d10*/  CS2R R52, SRZ ;  /* 0x0000000000347805 */ /* 0x000fe2000001ff00 */
[----:B------:R-:W-:Y:S01]  /*1d20*/  IMAD.MOV.U32 R50, RZ, RZ, RZ ;  /* 0x000000ffff327224 */ /* 0x000fe200078e00ff */
[----:B------:R-:W-:Y:S01]  /*1d30*/  SHF.R.S32.HI R8, RZ, 0x3, R8 ;  /* 0x00000003ff087819 */ /* 0x000fe20000011408 */
[----:B------:R-:W-:Y:S01]  /*1d40*/  IMAD.MOV.U32 R100, RZ, RZ, RZ ;  /* 0x000000ffff647224 */ /* 0x000fe200078e00ff */
[----:B------:R-:W-:-:S02]  /*1d50*/  SHF.R.S32.HI R4, RZ, 0x3, R12 ;  /* 0x00000003ff047819 */ /* 0x000fc4000001140c */
.L_x_51:
[----:B--2---:R-:W2:Y:S02]  /*1d60*/  S2R R12, SR_TID.X ;  /* 0x00000000000c7919 */ /* 0x004ea40000002100 */
[----:B--2---:R-:W-:-:S13]  /*1d70*/  ISETP.GE.AND P0, PT, R12, 0x20, PT ;  /* 0x000000200c00780c */ /* 0x004fda0003f06270 */
[----:B-1----:R-:W-:Y:S05]  /*1d80*/  @!P0 BRA `(.L_x_28) ;  /* 0x00000a7000008947 */ /* 0x002fea0003800000 */
[----:B------:R-:W2:Y:S01]  /*1d90*/  S2R R14, SR_LANEID ;  /* 0x00000000000e7919 */ /* 0x000ea20000000000 */
[----:B------:R-:W-:Y:S01]  /*1da0*/  LOP3.LUT R112, R6, 0x3, RZ, 0xc0, !PT ;  /* 0x0000000306707812 */ /* 0x000fe200078ec0ff */
[----:B------:R-:W-:Y:S01]  /*1db0*/  IMAD.MOV.U32 R15, RZ, RZ, 0x4800 ;  /* 0x00004800ff0f7424 */ /* 0x000fe200078e00ff */
[----:B------:R-:W-:Y:S01]  /*1dc0*/  WARPSYNC 0xffffffff ;  /* 0xffffffff00007948 */ /* 0x000fe20003800000 */
[----:B--2---:R-:W-:Y:S02]  /*1dd0*/  SHF.R.U32.HI R12, RZ, 0x3, R14 ;  /* 0x00000003ff0c7819 */ /* 0x004fe4000001160e */
[----:B------:R-:W-:-:S03]  /*1de0*/  LOP3.LUT R13, R14, 0x7, RZ, 0xc0, !PT ;  /* 0x000000070e0d7812 */ /* 0x000fc600078ec0ff */
[----:B------:R-:W-:Y:S01]  /*1df0*/  IMAD.SHL.U32 R20, R12, 0x8, RZ ;  /* 0x000000080c147824 */ /* 0x000fe200078e00ff */
[----:B------:R-:W-:-:S04]  /*1e00*/  SHF.R.U32.HI R12, RZ, 0x4, R14 ;  /* 0x00000004ff0c7819 */ /* 0x000fc8000001160e */
[----:B------:R-:W-:Y:S01]  /*1e10*/  LOP3.LUT R13, R20, 0x8, R13, 0xe2, !PT ;  /* 0x00000008140d7812 */ /* 0x000fe200078ee20d */
[----:B------:R-:W-:Y:S02]  /*1e20*/  IMAD.SHL.U32 R110, R12, 0x8, RZ ;  /* 0x000000080c6e7824 */ /* 0x000fe400078e00ff */
[C---:B------:R-:W-:Y:S02]  /*1e30*/  IMAD R12, R112.reuse, R15, 0x80 ;  /* 0x00000080700c7424 */ /* 0x040fe400078e020f */
[----:B------:R-:W-:Y:S02]  /*1e40*/  IMAD R112, R112, 0x2400, RZ ;  /* 0x0000240070707824 */ /* 0x000fe400078e02ff */
[----:B------:R-:W-:Y:S02]  /*1e50*/  IMAD R110, R13, 0x48, R110 ;  /* 0x000000480d6e7824 */ /* 0x000fe400078e026e */
[----:B------:R-:W-:Y:S01]  /*1e60*/  IMAD R113, R3, 0x17a0, R12 ;  /* 0x000017a003717824 */ /* 0x000fe200078e020c */
[----:B------:R-:W-:-:S02]  /*1e70*/  IADD3 R13, R112, 0x12080, RZ ;  /* 0x00012080700d7810 */ /* 0x000fc40007ffe0ff */
[----:B------:R-:W-:Y:S01]  /*1e80*/  IADD3 R15, R112, 0x120a0, RZ ;  /* 0x000120a0700f7810 */ /* 0x000fe20007ffe0ff */
[----:B------:R-:W-:Y:S01]  /*1e90*/  IMAD.U32 R20, R110, 0x2, R113 ;  /* 0x000000026e147824 */ /* 0x000fe200078e0071 */
[----:B------:R-:W-:Y:S01]  /*1ea0*/  IADD3 R21, R112, 0x120c0, RZ ;  /* 0x000120c070157810 */ /* 0x000fe20007ffe0ff */
[----:B------:R-:W-:Y:S01]  /*1eb0*/  IMAD.U32 R55, R110, 0x2, R13 ;  /* 0x000000026e377824 */ /* 0x000fe200078e000d */
[----:B------:R-:W-:Y:S01]  /*1ec0*/  IADD3 R25, R112, 0x120e0, RZ ;  /* 0x000120e070197810 */ /* 0x000fe20007ffe0ff */
[C---:B------:R-:W-:Y:S01]  /*1ed0*/  IMAD.U32 R54, R110.reuse, 0x2, R15 ;  /* 0x000000026e367824 */ /* 0x040fe200078e000f */
[----:B------:R-:W-:Y:S01]  /*1ee0*/  IADD3 R13, R113, 0x900, RZ ;  /* 0x00000900710d7810 */ /* 0x000fe20007ffe0ff */
[C---:B------:R-:W-:Y:S01]  /*1ef0*/  IMAD.U32 R49, R110.reuse, 0x2, R21 ;  /* 0x000000026e317824 */ /* 0x040fe200078e0015 */
[----:B------:R-:W-:Y:S01]  /*1f00*/  LDSM.16.MT88.4 R68, [R55] ;  /* 0x000000003744783b */ /* 0x000fe20000004200 */
[C---:B------:R-:W-:Y:S02]  /*1f10*/  IMAD.U32 R48, R110.reuse, 0x2, R25 ;  /* 0x000000026e307824 */ /* 0x040fe400078e0019 */
[----:B------:R-:W-:Y:S01]  /*1f20*/  IMAD.U32 R13, R110, 0x2, R13 ;  /* 0x000000026e0d7824 */ /* 0x000fe200078e000d */
[----:B------:R-:W2:Y:S04]  /*1f30*/  LDSM.16.M88.4 R20, [R20] ;  /* 0x000000001414783b */ /* 0x000ea80000000200 */
[----:B------:R-:W3:Y:S04]  /*1f40*/  LDSM.16.MT88.4 R64, [R54] ;  /* 0x000000003640783b */ /* 0x000ee80000004200 */
[----:B------:R-:W4:Y:S04]  /*1f50*/  LDSM.16.MT88.4 R32, [R49] ;  /* 0x000000003120783b */ /* 0x000f280000004200 */
[----:B-1----:R-:W1:Y:S04]  /*1f60*/  LDSM.16.MT88.4 R28, [R48] ;  /* 0x00000000301c783b */ /* 0x002e680000004200 */
[----:B------:R-:W-:Y:S04]  /*1f70*/  LDSM.16.MT88.4 R56, [R55] ;  /* 0x000000003738783b */ /* 0x000fe80000004200 */
[----:B------:R-:W5:Y:S04]  /*1f80*/  LDSM.16.M88.4 R12, [R13] ;  /* 0x000000000d0c783b */ /* 0x000f680000000200 */
[----:B------:R-:W1:Y:S04]  /*1f90*/  LDSM.16.MT88.4 R40, [R54] ;  /* 0x000000003628783b */ /* 0x000e680000004200 */
[----:B------:R-:W1:Y:S01]  /*1fa0*/  LDSM.16.MT88.4 R24, [R49] ;  /* 0x000000003118783b */ /* 0x000e620000004200 */
[C---:B--2---:R-:W-:Y:S08]  /*1fb0*/  HMMA.16816.F16 R68, R20.reuse, R68, R52 ;  /* 0x000000441444723c */ /* 0x044ff00000000834 */
[C---:B------:R-:W-:Y:S08]  /*1fc0*/  HMMA.16816.F16 R100, R20.reuse, R70, R100 ;  /* 0x000000461464723c */ /* 0x040ff00000000864 */
[C---:B---3--:R-:W-:Y:S08]  /*1fd0*/  HMMA.16816.F16 R10, R20.reuse, R64, R10 ;  /* 0x00000040140a723c */ /* 0x048ff0000000080a */
[C---:B------:R-:W-:Y:S08]  /*1fe0*/  HMMA.16816.F16 R66, R20.reuse, R66, R50 ;  /* 0x000000421442723c */ /* 0x040ff00000000832 */
[C---:B----4-:R-:W-:Y:S08]  /*1ff0*/  HMMA.16816.F16 R106, R20.reuse, R32, R106 ;  /* 0x00000020146a723c */ /* 0x050ff0000000086a */
[C---:B------:R-:W-:Y:S08]  /*2000*/  HMMA.16816.F16 R108, R20.reuse, R34, R108 ;  /* 0x00000022146c723c */ /* 0x040ff0000000086c */
[C---:B-1----:R-:W-:Y:S07]  /*2010*/  HMMA.16816.F16 R104, R20.reuse, R28, R80 ;  /* 0x0000001c1468723c */ /* 0x042fee0000000850 */
[----:B------:R-:W-:Y:S01]  /*2020*/  IADD3 R29, R112, 0x12980, RZ ;  /* 0x00012980701d7810 */ /* 0x000fe20007ffe0ff */
[----:B------:R-:W-:Y:S01]  /*2030*/  HMMA.16816.F16 R102, R20, R30, R36 ;  /* 0x0000001e1466723c */ /* 0x000fe20000000824 */
[----:B------:R-:W1:Y:S03]  /*2040*/  LDSM.16.MT88.4 R20, [R48] ;  /* 0x000000003014783b */ /* 0x000e660000004200 */
[----:B------:R-:W-:Y:S01]  /*2050*/  IMAD.U32 R92, R110, 0x2, R29 ;  /* 0x000000026e5c7824 */ /* 0x000fe200078e001d */
[----:B------:R-:W-:-:S02]  /*2060*/  IADD3 R29, R112, 0x129e0, RZ ;  /* 0x000129e0701d7810 */ /* 0x000fc40007ffe0ff */
[C---:B------:R-:W-:Y:S01]  /*2070*/  IADD3 R31, R113.reuse, 0x20, RZ ;  /* 0x00000020711f7810 */ /* 0x040fe20007ffe0ff */
[C---:B-----5:R-:W-:Y:S01]  /*2080*/  HMMA.16816.F16 R64, R12.reuse, R56, R72 ;  /* 0x000000380c40723c */ /* 0x060fe20000000848 */
[----:B------:R-:W-:Y:S01]  /*2090*/  LDSM.16.MT88.4 R60, [R92] ;  /* 0x000000005c3c783b */ /* 0x000fe20000004200 */
[C---:B------:R-:W-:Y:S02]  /*20a0*/  IMAD.U32 R71, R110.reuse, 0x2, R29 ;  /* 0x000000026e477824 */ /* 0x040fe400078e001d */
[----:B------:R-:W-:Y:S01]  /*20b0*/  IMAD.U32 R31, R110, 0x2, R31 ;  /* 0x000000026e1f7824 */ /* 0x000fe200078e001f */
[----:B------:R-:W-:Y:S03]  /*20c0*/  LDSM.16.MT88.4 R92, [R92] ;  /* 0x000000005c5c783b */ /* 0x000fe60000004200 */
[C---:B------:R-:W-:Y:S01]  /*20d0*/  HMMA.16816.F16 R56, R12.reuse, R40, R46 ;  /* 0x000000280c38723c */ /* 0x040fe2000000082e */
[----:B------:R-:W-:Y:S04]  /*20e0*/  LDSM.16.MT88.4 R32, [R71] ;  /* 0x000000004720783b */ /* 0x000fe80000004200 */
[----:B------:R-:W-:Y:S03]  /*20f0*/  LDSM.16.MT88.4 R48, [R71] ;  /* 0x000000004730783b */ /* 0x000fe60000004200 */
[C---:B------:R-:W-:Y:S01]  /*2100*/  HMMA.16816.F16 R40, R12.reuse, R24, R44 ;  /* 0x000000180c28723c */ /* 0x040fe2000000082c */
[----:B------:R-:W2:Y:S06]  /*2110*/  LDSM.16.M88.4 R44, [R31] ;  /* 0x000000001f2c783b */ /* 0x000eac0000000200 */
[----:B------:R-:W-:Y:S01]  /*2120*/  IADD3 R25, R112, 0x129a0, RZ ;  /* 0x000129a070197810 */ /* 0x000fe20007ffe0ff */
[C---:B------:R-:W-:Y:S07]  /*2130*/  HMMA.16816.F16 R58, R12.reuse, R58, R74 ;  /* 0x0000003a0c3a723c */ /* 0x040fee000000084a */
[----:B------:R-:W-:Y:S01]  /*2140*/  IMAD.U32 R74, R110, 0x2, R25 ;  /* 0x000000026e4a7824 */ /* 0x000fe200078e0019 */
[----:B------:R-:W-:Y:S01]  /*2150*/  HMMA.16816.F16 R18, R12, R26, R18 ;  /* 0x0000001a0c12723c */ /* 0x000fe20000000812 */
[----:B------:R-:W-:-:S03]  /*2160*/  IADD3 R25, R113, 0x920, RZ ;  /* 0x0000092071197810 */ /* 0x000fc60007ffe0ff */
[----:B------:R-:W3:Y:S02]  /*2170*/  LDSM.16.MT88.4 R96, [R74] ;  /* 0x000000004a60783b */ /* 0x000ee40000004200 */
[----:B------:R-:W-:Y:S01]  /*2180*/  IMAD.U32 R28, R110, 0x2, R25 ;  /* 0x000000026e1c7824 */ /* 0x000fe200078e0019 */
[----:B------:R-:W-:Y:S01]  /*2190*/  IADD3 R27, R112, 0x129c0, RZ ;  /* 0x000129c0701b7810 */ /* 0x000fe20007ffe0ff */
[C---:B------:R-:W-:Y:S01]  /*21a0*/  HMMA.16816.F16 R42, R12.reuse, R42, R38 ;  /* 0x0000002a0c2a723c */ /* 0x040fe20000000826 */
[C---:B------:R-:W-:Y:S01]  /*21b0*/  IADD3 R25, R113.reuse, 0x40, RZ ;  /* 0x0000004071197810 */ /* 0x040fe20007ffe0ff */
[----:B------:R-:W-:Y:S02]  /*21c0*/  LDSM.16.MT88.4 R88, [R74] ;  /* 0x000000004a58783b */ /* 0x000fe40000004200 */
[----:B------:R-:W-:Y:S01]  /*21d0*/  IMAD.U32 R73, R110, 0x2, R27 ;  /* 0x000000026e497824 */ /* 0x000fe200078e001b */
[----:B------:R-:W-:Y:S01]  /*21e0*/  IADD3 R27, R112, 0x13280, RZ ;  /* 0x00013280701b7810 */ /* 0x000fe20007ffe0ff */
[C---:B------:R-:W-:Y:S01]  /*21f0*/  IMAD.U32 R76, R110.reuse, 0x2, R25 ;  /* 0x000000026e4c7824 */ /* 0x040fe200078e0019 */
[----:B------:R-:W4:Y:S01]  /*2200*/  LDSM.16.M88.4 R28, [R28] ;  /* 0x000000001c1c783b */ /* 0x000f220000000200 */
[C---:B-1----:R-:W-:Y:S02]  /*2210*/  HMMA.16816.F16 R16, R12.reuse, R20, R16 ;  /* 0x000000140c10723c */ /* 0x042fe40000000810 */
[----:B------:R-:W-:Y:S01]  /*2220*/  IMAD.U32 R72, R110, 0x2, R27 ;  /* 0x000000026e487824 */ /* 0x000fe200078e001b */
[----:B------:R-:W-:Y:S04]  /*2230*/  LDSM.16.MT88.4 R52, [R73] ;  /* 0x000000004934783b */ /* 0x000fe80000004200 */
[----:B------:R-:W-:Y:S01]  /*2240*/  LDSM.16.M88.4 R76, [R76] ;  /* 0x000000004c4c783b */ /* 0x000fe20000000200 */
[----:B------:R-:W-:Y:S03]  /*2250*/  HMMA.16816.F16 R14, R12, R22, R86 ;  /* 0x000000160c0e723c */ /* 0x000fe60000000856 */
[----:B------:R-:W1:Y:S04]  /*2260*/  LDSM.16.MT88.4 R24, [R72] ;  /* 0x000000004818783b */ /* 0x000e680000004200 */
[----:B------:R-:W-:Y:S01]  /*2270*/  IADD3 R13, R112, 0x132a0, RZ ;  /* 0x000132a0700d7810 */ /* 0x000fe20007ffe0ff */
[----:B------:R-:W-:Y:S01]  /*2280*/  LDSM.16.MT88.4 R36, [R73] ;  /* 0x000000004924783b */ /* 0x000fe20000004200 */
[C---:B--2---:R-:W-:Y:S03]  /*2290*/  HMMA.16816.F16 R100, R44.reuse, R62, R100 ;  /* 0x0000003e2c64723c */ /* 0x044fe60000000864 */
[----:B------:R-:W-:Y:S01]  /*22a0*/  IMAD.U32 R70, R110, 0x2, R13 ;  /* 0x000000026e467824 */ /* 0x000fe200078e000d */
[----:B------:R-:W-:Y:S04]  /*22b0*/  LDSM.16.MT88.4 R72, [R72] ;  /* 0x000000004848783b */ /* 0x000fe80000004200 */
[----:B------:R-:W2:Y:S01]  /*22c0*/  LDSM.16.MT88.4 R20, [R70] ;  /* 0x000000004614783b */ /* 0x000ea20000004200 */
[C---:B------:R-:W-:Y:S03]  /*22d0*/  HMMA.16816.F16 R12, R44.reuse, R60, R68 ;  /* 0x0000003c2c0c723c */ /* 0x040fe60000000844 */
[----:B------:R-:W-:Y:S05]  /*22e0*/  LDSM.16.MT88.4 R68, [R70] ;  /* 0x000000004644783b */ /* 0x000fea0000004200 */
[----:B---3--:R-:W-:Y:S08]  /*22f0*/  HMMA.16816.F16 R10, R44, R96, R10 ;  /* 0x000000602c0a723c */ /* 0x008ff0000000080a */
[----:B----4-:R-:W-:Y:S08]  /*2300*/  HMMA.16816.F16 R96, R28, R92, R64 ;  /* 0x0000005c1c60723c */ /* 0x010ff00000000840 */
[----:B------:R-:W-:Y:S08]  /*2310*/  HMMA.16816.F16 R98, R44, R98, R66 ;  /* 0x000000622c62723c */ /* 0x000ff00000000842 */
[C---:B-1----:R-:W-:Y:S07]  /*2320*/  HMMA.16816.F16 R12, R76.reuse, R24, R12 ;  /* 0x000000184c0c723c */ /* 0x042fee000000080c */
[----:B------:R-:W-:Y:S01]  /*2330*/  IADD3 R25, R112, 0x132c0, RZ ;  /* 0x000132c070197810 */ /* 0x000fe20007ffe0ff */
[----:B--2---:R-:W-:Y:S04]  /*2340*/  HMMA.16816.F16 R10, R76, R20, R10 ;  /* 0x000000144c0a723c */ /* 0x004fe8000000080a */
[----:B------:R-:W-:Y:S01]  /*2350*/  IMAD.U32 R64, R110, 0x2, R25 ;  /* 0x000000026e407824 */ /* 0x000fe200078e0019 */
[----:B------:R-:W-:-:S02]  /*2360*/  IADD3 R25, R113, 0x940, RZ ;  /* 0x0000094071197810 */ /* 0x000fc40007ffe0ff */
[----:B------:R-:W-:Y:S01]  /*2370*/  IADD3 R21, R112, 0x132e0, RZ ;  /* 0x000132e070157810 */ /* 0x000fe20007ffe0ff */
[----:B------:R-:W-:Y:S01]  /*2380*/  HMMA.16816.F16 R92, R28, R88, R56 ;  /* 0x000000581c5c723c */ /* 0x000fe20000000838 */
[----:B------:R-:W1:Y:S03]  /*2390*/  LDSM.16.MT88.4 R84, [R64] ;  /* 0x000000004054783b */ /* 0x000e660000004200 */
[----:B------:R-:W-:Y:S01]  /*23a0*/  IMAD.U32 R20, R110, 0x2, R21 ;  /* 0x000000026e147824 */ /* 0x000fe200078e0015 */
[----:B------:R-:W-:Y:S01]  /*23b0*/  LDSM.16.MT88.4 R64, [R64] ;  /* 0x000000004040783b */ /* 0x000fe20000004200 */
[----:B------:R-:W-:Y:S01]  /*23c0*/  IADD3 R21, R112, 0x13b80, RZ ;  /* 0x00013b8070157810 */ /* 0x000fe20007ffe0ff */
[----:B------:R-:W-:Y:S01]  /*23d0*/  IMAD.U32 R56, R110, 0x2, R25 ;  /* 0x000000026e387824 */ /* 0x000fe200078e0019 */
[----:B------:R-:W-:Y:S01]  /*23e0*/  HMMA.16816.F16 R106, R44, R52, R106 ;  /* 0x000000342c6a723c */ /* 0x000fe2000000086a */
[----:B------:R-:W2:Y:S01]  /*23f0*/  LDSM.16.MT88.4 R80, [R20] ;  /* 0x000000001450783b */ /* 0x000ea20000004200 */
[----:B------:R-:W-:Y:S01]  /*2400*/  IADD3 R25, R112, 0x13ba0, RZ ;  /* 0x00013ba070197810 */ /* 0x000fe20007ffe0ff */
[----:B------:R-:W-:-:S02]  /*2410*/  IMAD.U32 R116, R110, 0x2, R21 ;  /* 0x000000026e747824 */ /* 0x000fc400078e0015 */
[----:B------:R3:W-:Y:S02]  /*2420*/  LDSM.16.MT88.4 R60, [R20] ;  /* 0x00000000143c783b */ /* 0x0007e40000004200 */
[----:B------:R-:W-:Y:S01]  /*2430*/  IMAD.U32 R115, R110, 0x2, R25 ;  /* 0x000000026e737824 */ /* 0x000fe200078e0019 */
[----:B------:R-:W-:Y:S01]  /*2440*/  HMMA.16816.F16 R108, R44, R54, R108 ;  /* 0x000000362c6c723c */ /* 0x000fe2000000086c */
[----:B------:R-:W-:Y:S07]  /*2450*/  LDSM.16.MT88.4 R52, [R116] ;  /* 0x000000007434783b */ /* 0x000fee0000004200 */
[----:B------:R-:W-:Y:S01]  /*2460*/  HMMA.16816.F16 R94, R28, R94, R58 ;  /* 0x0000005e1c5e723c */ /* 0x000fe2000000083a */
[----:B------:R-:W4:Y:S07]  /*2470*/  LDSM.16.M88.4 R56, [R56] ;  /* 0x000000003838783b */ /* 0x000f2e0000000200 */
[----:B------:R-:W-:Y:S07]  /*2480*/  HMMA.16816.F16 R98, R76, R22, R98 ;  /* 0x000000164c62723c */ /* 0x000fee0000000862 */
[C---:B------:R-:W-:Y:S01]  /*2490*/  IADD3 R23, R113.reuse, 0x60, RZ ;  /* 0x0000006071177810 */ /* 0x040fe20007ffe0ff */
[----:B------:R-:W-:Y:S01]  /*24a0*/  HMMA.16816.F16 R90, R28, R90, R42 ;  /* 0x0000005a1c5a723c */ /* 0x000fe2000000082a */
[----:B------:R-:W-:-:S05]  /*24b0*/  IADD3 R113, R113, 0x960, RZ ;  /* 0x0000096071717810 */ /* 0x000fca0007ffe0ff */
[C---:B---3--:R-:W-:Y:S02]  /*24c0*/  IMAD.U32 R20, R110.reuse, 0x2, R113 ;  /* 0x000000026e147824 */ /* 0x048fe400078e0071 */
[C---:B------:R-:W-:Y:S07]  /*24d0*/  HMMA.16816.F16 R88, R28.reuse, R36, R40 ;  /* 0x000000241c58723c */ /* 0x040fee0000000828 */
[----:B------:R-:W-:Y:S01]  /*24e0*/  IMAD.U32 R36, R110, 0x2, R23 ;  /* 0x000000026e247824 */ /* 0x000fe200078e0017 */
[C---:B------:R-:W-:Y:S01]  /*24f0*/  HMMA.16816.F16 R18, R28.reuse, R38, R18 ;  /* 0x000000261c12723c */ /* 0x040fe20000000812 */
[----:B------:R-:W-:Y:S04]  /*2500*/  LDSM.16.M88.4 R20, [R20] ;  /* 0x000000001414783b */ /* 0x000fe80000000200 */
[----:B------:R-:W3:Y:S03]  /*2510*/  LDSM.16.M88.4 R36, [R36] ;  /* 0x000000002424783b */ /* 0x000ee60000000200 */
[C---:B------:R-:W-:Y:S08]  /*2520*/  HMMA.16816.F16 R16, R28.reuse, R32, R16 ;  /* 0x000000201c10723c */ /* 0x040ff00000000810 */
[----:B------:R-:W-:Y:S01]  /*2530*/  HMMA.16816.F16 R14, R28, R34, R14 ;  /* 0x000000221c0e723c */ /* 0x000fe2000000080e */
[----:B------:R-:W-:Y:S06]  /*2540*/  LDSM.16.MT88.4 R32, [R116] ;  /* 0x000000007420783b */ /* 0x000fec0000004200 */
[C---:B------:R-:W-:Y:S01]  /*2550*/  IADD3 R29, R112.reuse, 0x13be0, RZ ;  /* 0x00013be0701d7810 */ /* 0x040fe20007ffe0ff */
[----:B------:R-:W-:Y:S07]  /*2560*/  HMMA.16816.F16 R100, R76, R26, R100 ;  /* 0x0000001a4c64723c */ /* 0x000fee0000000864 */
[----:B------:R-:W-:Y:S01]  /*2570*/  IADD3 R27, R112, 0x13bc0, RZ ;  /* 0x00013bc0701b7810 */ /* 0x000fe20007ffe0ff */
[----:B------:R-:W-:Y:S01]  /*2580*/  HMMA.16816.F16 R104, R44, R48, R104 ;  /* 0x000000302c68723c */ /* 0x000fe20000000868 */
[----:B------:R-:W-:-:S02]  /*2590*/  IMAD.U32 R112, R110, 0x2, R29 ;  /* 0x000000026e707824 */ /* 0x000fc400078e001d */
[----:B------:R-:W-:Y:S01]  /*25a0*/  LDSM.16.MT88.4 R28, [R115] ;  /* 0x00000000731c783b */ /* 0x000fe20000004200 */
[----:B------:R-:W-:-:S03]  /*25b0*/  IMAD.U32 R114, R110, 0x2, R27 ;  /* 0x000000026e727824 */ /* 0x000fc600078e001b */
[----:B------:R-:W-:Y:S01]  /*25c0*/  LDSM.16.MT88.4 R40, [R112] ;  /* 0x000000007028783b */ /* 0x000fe20000004200 */
[----:B------:R-:W-:Y:S03]  /*25d0*/  HMMA.16816.F16 R102, R44, R50, R102 ;  /* 0x000000322c66723c */ /* 0x000fe60000000866 */
[----:B------:R-:W5:Y:S04]  /*25e0*/  LDSM.16.MT88.4 R48, [R115] ;  /* 0x000000007330783b */ /* 0x000f680000004200 */
[----:B------:R-:W3:Y:S01]  /*25f0*/  LDSM.16.MT88.4 R44, [R114] ;  /* 0x00000000722c783b */ /* 0x000ee20000004200 */
[C---:B-1----:R-:W-:Y:S03]  /*2600*/  HMMA.16816.F16 R106, R76.reuse, R84, R106 ;  /* 0x000000544c6a723c */ /* 0x042fe6000000086a */
[----:B------:R-:W1:Y:S05]  /*2610*/  LDSM.16.MT88.4 R24, [R114] ;  /* 0x000000007218783b */ /* 0x000e6a0000004200 */
[C---:B------:R-:W-:Y:S01]  /*2620*/  HMMA.16816.F16 R108, R76.reuse, R86, R108 ;  /* 0x000000564c6c723c */ /* 0x040fe2000000086c */
[----:B------:R-:W1:Y:S07]  /*2630*/  LDSM.16.MT88.4 R84, [R112] ;  /* 0x000000007054783b */ /* 0x000e6e0000004200 */
[C---:B--2---:R-:W-:Y:S08]  /*2640*/  HMMA.16816.F16 R80, R76.reuse, R80, R104 ;  /* 0x000000504c50723c */ /* 0x044ff00000000868 */
[----:B------:R-:W-:Y:S08]  /*2650*/  HMMA.16816.F16 R82, R76, R82, R102 ;  /* 0x000000524c52723c */ /* 0x000ff00000000866 */
[C---:B----4-:R-:W-:Y:S08]  /*2660*/  HMMA.16816.F16 R72, R56.reuse, R72, R96 ;  /* 0x000000483848723c */ /* 0x050ff00000000860 */
[C---:B------:R-:W-:Y:S08]  /*2670*/  HMMA.16816.F16 R74, R56.reuse, R74, R94 ;  /* 0x0000004a384a723c */ /* 0x040ff0000000085e */
[C---:B------:R-:W-:Y:S08]  /*2680*/  HMMA.16816.F16 R68, R56.reuse, R68, R92 ;  /* 0x000000443844723c */ /* 0x040ff0000000085c */
[C---:B------:R-:W-:Y:S08]  /*2690*/  HMMA.16816.F16 R70, R56.reuse, R70, R90 ;  /* 0x000000463846723c */ /* 0x040ff0000000085a */
[C---:B------:R-:W-:Y:S08]  /*26a0*/  HMMA.16816.F16 R64, R56.reuse, R64, R88 ;  /* 0x000000403840723c */ /* 0x040ff00000000858 */
[C---:B------:R-:W-:Y:S08]  /*26b0*/  HMMA.16816.F16 R18, R56.reuse, R66, R18 ;  /* 0x000000423812723c */ /* 0x040ff00000000812 */
[C---:B------:R-:W-:Y:S08]  /*26c0*/  HMMA.16816.F16 R16, R56.reuse, R60, R16 ;  /* 0x0000003c3810723c */ /* 0x040ff00000000810 */
[----:B------:R-:W-:Y:S08]  /*26d0*/  HMMA.16816.F16 R14, R56, R62, R14 ;  /* 0x0000003e380e723c */ /* 0x000ff0000000080e */
[C---:B---3--:R-:W-:Y:S08]  /*26e0*/  HMMA.16816.F16 R52, R36.reuse, R52, R12 ;  /* 0x000000342434723c */ /* 0x048ff0000000080c */
[C---:B------:R-:W-:Y:S08]  /*26f0*/  HMMA.16816.F16 R100, R36.reuse, R54, R100 ;  /* 0x000000362464723c */ /* 0x040ff00000000864 */
[C---:B-----5:R-:W-:Y:S08]  /*2700*/  HMMA.16816.F16 R10, R36.reuse, R48, R10 ;  /* 0x00000030240a723c */ /* 0x060ff0000000080a */
[C---:B------:R-:W-:Y:S08]  /*2710*/  HMMA.16816.F16 R50, R36.reuse, R50, R98 ;  /* 0x000000322432723c */ /* 0x040ff00000000862 */
[C---:B------:R-:W-:Y:S08]  /*2720*/  HMMA.16816.F16 R106, R36.reuse, R44, R106 ;  /* 0x0000002c246a723c */ /* 0x040ff0000000086a */
[C---:B------:R-:W-:Y:S08]  /*2730*/  HMMA.16816.F16 R108, R36.reuse, R46, R108 ;  /* 0x0000002e246c723c */ /* 0x040ff0000000086c */
[C---:B------:R-:W-:Y:S08]  /*2740*/  HMMA.16816.F16 R80, R36.reuse, R40, R80 ;  /* 0x000000282450723c */ /* 0x040ff00000000850 */
[----:B------:R-:W-:Y:S08]  /*2750*/  HMMA.16816.F16 R36, R36, R42, R82 ;  /* 0x0000002a2424723c */ /* 0x000ff00000000852 */
[C---:B------:R-:W-:Y:S08]  /*2760*/  HMMA.16816.F16 R72, R20.reuse, R32, R72 ;  /* 0x000000201448723c */ /* 0x040ff00000000848 */
[C---:B------:R-:W-:Y:S08]  /*2770*/  HMMA.16816.F16 R74, R20.reuse, R34, R74 ;  /* 0x00000022144a723c */ /* 0x040ff0000000084a */
[C---:B------:R-:W-:Y:S08]  /*2780*/  HMMA.16816.F16 R46, R20.reuse, R28, R68 ;  /* 0x0000001c142e723c */ /* 0x040ff00000000844 */
[C---:B------:R-:W-:Y:S08]  /*2790*/  HMMA.16816.F16 R38, R20.reuse, R30, R70 ;  /* 0x0000001e1426723c */ /* 0x040ff00000000846 */
[C---:B-1----:R-:W-:Y:S08]  /*27a0*/  HMMA.16816.F16 R44, R20.reuse, R24, R64 ;  /* 0x00000018142c723c */ /* 0x042ff00000000840 */
[C---:B------:R-:W-:Y:S08]  /*27b0*/  HMMA.16816.F16 R18, R20.reuse, R26, R18 ;  /* 0x0000001a1412723c */ /* 0x040ff00000000812 */
[C---:B------:R-:W-:Y:S08]  /*27c0*/  HMMA.16816.F16 R16, R20.reuse, R84, R16 ;  /* 0x000000541410723c */ /* 0x040ff00000000810 */
[----:B------:R-:W-:Y:S01]  /*27d0*/  HMMA.16816.F16 R86, R20, R86, R14 ;  /* 0x000000561456723c */ /* 0x000fe2000000080e */
[----:B------:R-:W-:Y:S10]  /*27e0*/  @!UPT UIADD3 URZ, URZ, URZ, URZ ;  /* 0x0000003f3f3ff290 */ /* 0x000ff4000fffe03f */
[----:B------:R-:W-:Y:S11]  /*27f0*/  BRA `(.L_x_29) ;  /* 0x0000180000007947 */ /* 0x000ff60003800000 */
.L_x_28:
[----:B------:R-:W-:-:S04]  /*2800*/  IADD3 R13, R6, 0x3, RZ ;  /* 0x00000003060d7810 */ /* 0x000fc80007ffe0ff */
[----:B------:R-:W-:-:S13]  /*2810*/  ISETP.GE.AND P0, PT, R13, UR5, PT ;  /* 0x000000050d007c0c */ /* 0x000fda000bf06270 */
[----:B------:R-:W-:Y:S05]  /*2820*/  @!P0 BRA `(.L_x_30) ;  /* 0x0000002000008947 */ /* 0x000fea0003800000 */
[----:B------:R-:W-:-:S04]  /*2830*/  DEPBAR.LE SB0, 0x0 ;  /* 0x000080000000791a */ /* 0x000fc80000000000 */
[----:B------:R-:W-:Y:S05]  /*2840*/  BRA `(.L_x_29) ;  /* 0x000017b000007947 */ /* 0x000fea0003800000 */
.L_x_30:
[----:B------:R-:W-:Y:S01]  /*2850*/  ISETP.GT.AND P0, PT, R12, 0x3ff, PT ;  /* 0x000003ff0c00780c */ /* 0x000fe20003f04270 */
[----:B------:R-:W-:-:S12]  /*2860*/  BSSY B1, `(.L_x_31) ;  /* 0x00000c9000017945 */ /* 0x000fd80003800000 */
[----:B------:R-:W-:Y:S05]  /*2870*/  @P0 BRA `(.L_x_32) ;  /* 0x00000c7000000947 */ /* 0x000fea0003800000 */
[C---:B------:R-:W-:Y:S01]  /*2880*/  IMNMX R14, R12.reuse, 0x3e0, !PT ;  /* 0x000003e00c0e7817 */ /* 0x040fe20007800200 */
[----:B------:R-:W-:Y:S03]  /*2890*/  BSSY B0, `(.L_x_33) ;  /* 0x0000051000007945 */ /* 0x000fe60003800000 */
[----:B------:R-:W-:Y:S01]  /*28a0*/  IADD3 R22, -R12, 0x1f, R14 ;  /* 0x0000001f0c167810 */ /* 0x000fe20007ffe10e */
[----:B------:R-:W-:-:S03]  /*28b0*/  IMAD.MOV.U32 R14, RZ, RZ, R12 ;  /* 0x000000ffff0e7224 */ /* 0x000fc600078e000c */
[----:B------:R-:W-:-:S04]  /*28c0*/  LEA.HI R15, R22, 0x1, RZ, 0x1b ;  /* 0x00000001160f7811 */ /* 0x000fc800078fd8ff */
[----:B------:R-:W-:-:S13]  /*28d0*/  LOP3.LUT P0, RZ, R15, 0x3, RZ, 0xc0, !PT ;  /* 0x000000030fff7812 */ /* 0x000fda000780c0ff */
[----:B------:R-:W-:Y:S05]  /*28e0*/  @!P0 BRA `(.L_x_34) ;  /* 0x000004b000008947 */ /* 0x000fea0003800000 */
[----:B------:R-:W-:Y:S01]  /*28f0*/  IMAD R14, R6, 0x40, R5 ;  /* 0x00000040060e7824 */ /* 0x000fe200078e0205 */
[----:B------:R-:W-:Y:S01]  /*2900*/  LOP3.LUT R20, R15, 0x3, RZ, 0xc0, !PT ;  /* 0x000000030f147812 */ /* 0x000fe200078ec0ff */
[----:B------:R-:W-:Y:S01]  /*2910*/  IMAD.IADD R21, R111, 0x1, R8 ;  /* 0x000000016f157824 */ /* 0x000fe200078e0208 */
[----:B------:R-:W-:Y:S02]  /*2920*/  BSSY B2, `(.L_x_35) ;  /* 0x0000015000027945 */ /* 0x000fe40003800000 */
[----:B------:R-:W-:Y:S02]  /*2930*/  IADD3 R23, R14, 0xc0, RZ ;  /* 0x000000c00e177810 */ /* 0x000fe40007ffe0ff */
[----:B------:R-:W-:Y:S02]  /*2940*/  ISETP.NE.AND P1, PT, R20, 0x1, PT ;  /* 0x000000011400780c */ /* 0x000fe40003f25270 */
[----:B------:R-:W-:-:S04]  /*2950*/  ISETP.GE.AND P0, PT, R23, c[0x0][0x180], PT ;  /* 0x0000600017007a0c */ /* 0x000fc80003f06270 */
[----:B------:R-:W-:-:S13]  /*2960*/  ISETP.GE.OR P0, PT, R21, c[0x0][0x178], P0 ;  /* 0x00005e0015007a0c */ /* 0x000fda0000706670 */
[----:B------:R-:W-:Y:S05]  /*2970*/  @P0 BRA `(.L_x_36) ;  /* 0x000000f000000947 */ /* 0x000fea0003800000 */
[----:B------:R-:W-:Y:S01]  /*2980*/  IADD3 R14, R6, -0x1, RZ ;  /* 0xffffffff060e7810 */ /* 0x000fe20007ffe0ff */
[----:B------:R-:W-:Y:S01]  /*2990*/  IMAD R24, R21, c[0x0][0x180], RZ ;  /* 0x0000600015187a24 */ /* 0x000fe200078e02ff */
[----:B------:R-:W-:Y:S01]  /*29a0*/  SHF.R.S32.HI R15, RZ, 0x1f, R23 ;  /* 0x0000001fff0f7819 */ /* 0x000fe20000011417 */
[----:B------:R-:W-:Y:S01]  /*29b0*/  IMAD R21, R8, 0x48, R5 ;  /* 0x0000004808157824 */ /* 0x000fe200078e0205 */
[----:B------:R-:W-:Y:S02]  /*29c0*/  LOP3.LUT R14, R14, 0x3, RZ, 0xc0, !PT ;  /* 0x000000030e0e7812 */ /* 0x000fe400078ec0ff */
[----:B------:R-:W-:-:S03]  /*29d0*/  IADD3 R23, P0, R24, R23, RZ ;  /* 0x0000001718177210 */ /* 0x000fc60007f1e0ff */
[----:B------:R-:W-:Y:S01]  /*29e0*/  IMAD R21, R14, 0x2400, R21 ;  /* 0x000024000e157824 */ /* 0x000fe200078e0215 */
[----:B------:R-:W-:Y:S02]  /*29f0*/  LEA.HI.X.SX32 R24, R24, R15, 0x1, P0 ;  /* 0x0000000f18187211 */ /* 0x000fe400000f0eff */
[----:B------:R-:W-:Y:S01]  /*2a00*/  LEA R14, P0, R23, c[0x0][0x160], 0x1 ;  /* 0x00005800170e7a11 */ /* 0x000fe200078008ff */
[----:B------:R-:W-:-:S03]  /*2a10*/  IMAD.SHL.U32 R21, R21, 0x2, RZ ;  /* 0x0000000215157824 */ /* 0x000fc600078e00ff */
[----:B------:R-:W-:-:S05]  /*2a20*/  LEA.HI.X R15, R23, c[0x0][0x164], R24, 0x1, P0 ;  /* 0x00005900170f7a11 */ /* 0x000fca00000f0c18 */
[----:B------:R-:W-:Y:S01]  /*2a30*/  @!PT LDS RZ, [RZ] ;  /* 0x00000000fffff984 */ /* 0x000fe20000000800 */
[----:B------:R-:W-:Y:S01]  /*2a40*/  @!PT LDS RZ, [RZ] ;  /* 0x00000000fffff984 */ /* 0x000fe20000000800 */
[----:B------:R-:W-:Y:S01]  /*2a50*/  @!PT LDS RZ, [RZ] ;  /* 0x00000000fffff984 */ /* 0x000fe20000000800 */
[----:B------:R2:W-:Y:S04]  /*2a60*/  LDGSTS.E.128 [R21+0x80], [R14.64] ;  /* 0x000800000e157fae */ /* 0x0005e8000b921c46 */
.L_x_36:
[----:B------:R-:W-:Y:S05]  /*2a70*/  BSYNC B2 ;  /* 0x0000000000027941 */ /* 0x000fea0003800000 */
.L_x_35:
[----:B--2---:R-:W-:Y:S01]  /*2a80*/  IADD3 R14, R12, 0x20, RZ ;  /* 0x000000200c0e7810 */ /* 0x004fe20007ffe0ff */
[----:B------:R-:W-:Y:S05]  /*2a90*/  @!P1 BRA `(.L_x_34) ;  /* 0x0000030000009947 */ /* 0x000fea0003800000 */
[----:B------:R-:W-:Y:S01]  /*2aa0*/  IMAD R14, R6, 0x40, R7 ;  /* 0x00000040060e7824 */ /* 0x000fe200078e0207 */
[----:B------:R-:W-:Y:S01]  /*2ab0*/  BSSY B2, `(.L_x_37) ;  /* 0x0000016000027945 */ /* 0x000fe20003800000 */
[----:B------:R-:W-:-:S03]  /*2ac0*/  ISETP.NE.AND P1, PT, R20, 0x2, PT ;  /* 0x000000021400780c */ /* 0x000fc60003f25270 */
[----:B------:R-:W-:Y:S01]  /*2ad0*/  IADD3 R15, R14, 0xc0, RZ ;  /* 0x000000c00e0f7810 */ /* 0x000fe20007ffe0ff */
[----:B------:R-:W-:-:S03]  /*2ae0*/  IMAD.IADD R14, R111, 0x1, R0 ;  /* 0x000000016f0e7824 */ /* 0x000fc600078e0200 */
        /* <DEDUP_REMOVED lines=18> */
.L_x_38:
[----:B------:R-:W-:Y:S05]  /*2c10*/  BSYNC B2 ;  /* 0x0000000000027941 */ /* 0x000fea0003800000 */
.L_x_37:
[----:B--2---:R-:W-:Y:S01]  /*2c20*/  IADD3 R14, R12, 0x40, RZ ;  /* 0x000000400c0e7810 */ /* 0x004fe20007ffe0ff */
[----:B------:R-:W-:Y:S05]  /*2c30*/  @!P1 BRA `(.L_x_34) ;  /* 0x0000016000009947 */ /* 0x000fea0003800000 */
[----:B------:R-:W-:Y:S02]  /*2c40*/  IMAD R14, R6, 0x40, R9 ;  /* 0x00000040060e7824 */ /* 0x000fe400078e0209 */
[----:B------:R-:W-:-:S03]  /*2c50*/  IMAD.IADD R15, R111, 0x1, R4 ;  /* 0x000000016f0f7824 */ /* 0x000fc600078e0204 */
[----:B------:R-:W-:Y:S02]  /*2c60*/  IADD3 R21, R14, 0xc0, RZ ;  /* 0x000000c00e157810 */ /* 0x000fe40007ffe0ff */
[----:B------:R-:W-:Y:S02]  /*2c70*/  IADD3 R14, R12, 0x60, RZ ;  /* 0x000000600c0e7810 */ /* 0x000fe40007ffe0ff */
[----:B------:R-:W-:-:S04]  /*2c80*/  ISETP.GE.AND P0, PT, R21, c[0x0][0x180], PT ;  /* 0x0000600015007a0c */ /* 0x000fc80003f06270 */
[----:B------:R-:W-:-:S13]  /*2c90*/  ISETP.GE.OR P0, PT, R15, c[0x0][0x178], P0 ;  /* 0x00005e000f007a0c */ /* 0x000fda0000706670 */
[----:B------:R-:W-:Y:S05]  /*2ca0*/  @P0 BRA `(.L_x_34) ;  /* 0x000000f000000947 */ /* 0x000fea0003800000 */
[----:B------:R-:W-:Y:S01]  /*2cb0*/  IADD3 R20, R6, -0x1, RZ ;  /* 0xffffffff06147810 */ /* 0x000fe20007ffe0ff */
[----:B------:R-:W-:Y:S02]  /*2cc0*/  IMAD R23, R15, c[0x0][0x180], RZ ;  /* 0x000060000f177a24 */ /* 0x000fe400078e02ff */
[----:B------:R-:W-:Y:S01]  /*2cd0*/  IMAD R24, R4, 0x48, R9 ;  /* 0x0000004804187824 */ /* 0x000fe200078e0209 */
[----:B------:R-:W-:Y:S02]  /*2ce0*/  LOP3.LUT R15, R20, 0x3, RZ, 0xc0, !PT ;  /* 0x00000003140f7812 */ /* 0x000fe400078ec0ff */
[----:B------:R-:W-:Y:S02]  /*2cf0*/  SHF.R.S32.HI R20, RZ, 0x1f, R21 ;  /* 0x0000001fff147819 */ /* 0x000fe40000011415 */
[----:B------:R-:W-:Y:S01]  /*2d00*/  IADD3 R21, P0, R23, R21, RZ ;  /* 0x0000001517157210 */ /* 0x000fe20007f1e0ff */
[----:B------:R-:W-:-:S03]  /*2d10*/  IMAD R15, R15, 0x2400, R24 ;  /* 0x000024000f0f7824 */ /* 0x000fc600078e0218 */
[----:B------:R-:W-:Y:S01]  /*2d20*/  LEA.HI.X.SX32 R24, R23, R20, 0x1, P0 ;  /* 0x0000001417187211 */ /* 0x000fe200000f0eff */
[----:B------:R-:W-:Y:S01]  /*2d30*/  IMAD.SHL.U32 R15, R15, 0x2, RZ ;  /* 0x000000020f0f7824 */ /* 0x000fe200078e00ff */
[----:B------:R-:W-:-:S04]  /*2d40*/  LEA R20, P0, R21, c[0x0][0x160], 0x1 ;  /* 0x0000580015147a11 */ /* 0x000fc800078008ff */
[----:B------:R-:W-:-:S05]  /*2d50*/  LEA.HI.X R21, R21, c[0x0][0x164], R24, 0x1, P0 ;  /* 0x0000590015157a11 */ /* 0x000fca00000f0c18 */
[----:B------:R-:W-:Y:S01]  /*2d60*/  @!PT LDS RZ, [RZ] ;  /* 0x00000000fffff984 */ /* 0x000fe20000000800 */
[----:B------:R-:W-:Y:S01]  /*2d70*/  @!PT LDS RZ, [RZ] ;  /* 0x00000000fffff984 */ /* 0x000fe20000000800 */
[----:B------:R-:W-:Y:S01]  /*2d80*/  @!PT LDS RZ, [RZ] ;  /* 0x00000000fffff984 */ /* 0x000fe20000000800 */
[----:B------:R2:W-:Y:S04]  /*2d90*/  LDGSTS.E.128 [R15+0x80], [R20.64] ;  /* 0x00080000140f7fae */ /* 0x0005e8000b921c46 */
.L_x_34:
[----:B------:R-:W-:Y:S05]  /*2da0*/  BSYNC B0 ;  /* 0x0000000000007941 */ /* 0x000fea0003800000 */
.L_x_33:
[----:B------:R-:W-:-:S13]  /*2db0*/  ISETP.GE.U32.AND P0, PT, R22, 0x60, PT ;  /* 0x000000601600780c */ /* 0x000fda0003f06070 */
[----:B------:R-:W-:Y:S05]  /*2dc0*/  @!P0 BRA `(.L_x_32) ;  /* 0x0000072000008947 */ /* 0x000fea0003800000 */
[----:B--2---:R-:W-:-:S03]  /*2dd0*/  IMAD.SHL.U32 R15, R14, 0x8, RZ ;  /* 0x000000080e0f7824 */ /* 0x004fc600078e00ff */
.L_x_41:
[----:B------:R-:W-:Y:S01]  /*2de0*/  IADD3 R20, R14, 0x20, RZ ;  /* 0x000000200e147810 */ /* 0x000fe20007ffe0ff */
[----:B------:R-:W-:Y:S01]  /*2df0*/  BSSY B0, `(.L_x_39) ;  /* 0x000006c000007945 */ /* 0x000fe20003800000 */
[C---:B------:R-:W-:Y:S02]  /*2e00*/  IADD3 R25, R15.reuse, 0x200, RZ ;  /* 0x000002000f197810 */ /* 0x040fe40007ffe0ff */
[----:B------:R-:W-:Y:S02]  /*2e10*/  SHF.R.S32.HI R21, RZ, 0x1f, R20 ;  /* 0x0000001fff157819 */ /* 0x000fe40000011414 */
[----:B------:R-:W-:Y:S02]  /*2e20*/  IADD3 R23, R15, 0x100, RZ ;  /* 0x000001000f177810 */ /* 0x000fe40007ffe0ff */
[----:B------:R-:W-:Y:S02]  /*2e30*/  LEA.HI R22, R21, R20, RZ, 0x3 ;  /* 0x0000001415167211 */ /* 0x000fe400078f18ff */
[----:B------:R-:W-:-:S02]  /*2e40*/  SHF.R.S32.HI R20, RZ, 0x1f, R15 ;  /* 0x0000001fff147819 */ /* 0x000fc4000001140f */
[----:B------:R-:W-:Y:S02]  /*2e50*/  IADD3 R21, R14, 0x40, RZ ;  /* 0x000000400e157810 */ /* 0x000fe40007ffe0ff */
[----:B------:R-:W-:Y:S02]  /*2e60*/  LEA.HI R20, R20, R15, RZ, 0x6 ;  /* 0x0000000f14147211 */ /* 0x000fe400078f30ff */
[----:B-1----:R-:W-:Y:S02]  /*2e70*/  SHF.R.S32.HI R28, RZ, 0x1f, R25 ;  /* 0x0000001fff1c7819 */ /* 0x002fe40000011419 */
[----:B------:R-:W-:Y:S02]  /*2e80*/  SHF.R.S32.HI R26, RZ, 0x1f, R21 ;  /* 0x0000001fff1a7819 */ /* 0x000fe40000011415 */
[----:B------:R-:W-:Y:S02]  /*2e90*/  LOP3.LUT R20, R20, 0xffffffc0, RZ, 0xc0, !PT ;  /* 0xffffffc014147812 */ /* 0x000fe400078ec0ff */
[----:B------:R-:W-:-:S02]  /*2ea0*/  SHF.R.S32.HI R24, RZ, 0x1f, R23 ;  /* 0x0000001fff187819 */ /* 0x000fc40000011417 */
[----:B------:R-:W-:Y:S01]  /*2eb0*/  LEA.HI R28, R28, R25, RZ, 0x6 ;  /* 0x000000191c1c7211 */ /* 0x000fe200078f30ff */
[----:B------:R-:W-:Y:S01]  /*2ec0*/  IMAD.IADD R29, R15, 0x1, -R20 ;  /* 0x000000010f1d7824 */ /* 0x000fe200078e0a14 */
[----:B------:R-:W-:Y:S02]  /*2ed0*/  LEA.HI R26, R26, R21, RZ, 0x3 ;  /* 0x000000151a1a7211 */ /* 0x000fe400078f18ff */
[----:B------:R-:W-:Y:S01]  /*2ee0*/  SHF.R.S32.HI R21, RZ, 0x1f, R14 ;  /* 0x0000001fff157819 */ /* 0x000fe2000001140e */
[----:B------:R-:W-:Y:S01]  /*2ef0*/  IMAD R20, R6, 0x40, R29 ;  /* 0x0000004006147824 */ /* 0x000fe200078e021d */
[----:B------:R-:W-:Y:S02]  /*2f00*/  LEA.HI R24, R24, R23, RZ, 0x6 ;  /* 0x0000001718187211 */ /* 0x000fe400078f30ff */
[----:B------:R-:W-:Y:S02]  /*2f10*/  LOP3.LUT R28, R28, 0xffffffc0, RZ, 0xc0, !PT ;  /* 0xffffffc01c1c7812 */ /* 0x000fe400078ec0ff */
[----:B------:R-:W-:-:S02]  /*2f20*/  LEA.HI R21, R21, R14, RZ, 0x3 ;  /* 0x0000000e15157211 */ /* 0x000fc400078f18ff */
[----:B------:R-:W-:Y:S01]  /*2f30*/  LOP3.LUT R24, R24, 0xffffffc0, RZ, 0xc0, !PT ;  /* 0xffffffc018187812 */ /* 0x000fe200078ec0ff */
[----:B------:R-:W-:Y:S01]  /*2f40*/  IMAD.IADD R35, R25, 0x1, -R28 ;  /* 0x0000000119237824 */ /* 0x000fe200078e0a1c */
[----:B------:R-:W-:Y:S02]  /*2f50*/  SHF.R.S32.HI R28, RZ, 0x3, R21 ;  /* 0x00000003ff1c7819 */ /* 0x000fe40000011415 */
[----:B------:R-:W-:Y:S01]  /*2f60*/  IADD3 R31, R20, 0xc0, RZ ;  /* 0x000000c0141f7810 */ /* 0x000fe20007ffe0ff */
[----:B------:R-:W-:Y:S01]  /*2f70*/  IMAD.IADD R33, R23, 0x1, -R24 ;  /* 0x0000000117217824 */ /* 0x000fe200078e0a18 */
[----:B------:R-:W-:Y:S01]  /*2f80*/  IADD3 R24, R15, 0x300, RZ ;  /* 0x000003000f187810 */ /* 0x000fe20007ffe0ff */
[----:B------:R-:W-:Y:S01]  /*2f90*/  IMAD.IADD R27, R111, 0x1, R28 ;  /* 0x000000016f1b7824 */ /* 0x000fe200078e021c */
[----:B------:R-:W-:Y:S01]  /*2fa0*/  ISETP.GE.AND P1, PT, R31, c[0x0][0x180], PT ;  /* 0x000060001f007a0c */ /* 0x000fe20003f26270 */
[C---:B------:R-:W-:Y:S01]  /*2fb0*/  IMAD R20, R6.reuse, 0x40, R33 ;  /* 0x0000004006147824 */ /* 0x040fe200078e0221 */
[----:B------:R-:W-:Y:S01]  /*2fc0*/  SHF.R.S32.HI R30, RZ, 0x3, R22 ;  /* 0x00000003ff1e7819 */ /* 0x000fe20000011416 */
[----:B------:R-:W-:Y:S01]  /*2fd0*/  IMAD R21, R6, 0x40, R35 ;  /* 0x0000004006157824 */ /* 0x000fe200078e0223 */
[----:B------:R-:W-:-:S02]  /*2fe0*/  ISETP.GE.OR P1, PT, R27, c[0x0][0x178], P1 ;  /* 0x00005e001b007a0c */ /* 0x000fc40000f26670 */
[----:B------:R-:W-:Y:S01]  /*2ff0*/  IADD3 R34, R20, 0xc0, RZ ;  /* 0x000000c014227810 */ /* 0x000fe20007ffe0ff */
[----:B------:R-:W-:Y:S01]  /*3000*/  IMAD.IADD R32, R111, 0x1, R30 ;  /* 0x000000016f207824 */ /* 0x000fe200078e021e */
[----:B------:R-:W-:Y:S02]  /*3010*/  SHF.R.S32.HI R25, RZ, 0x1f, R24 ;  /* 0x0000001fff197819 */ /* 0x000fe40000011418 */
[----:B------:R-:W-:Y:S02]  /*3020*/  SHF.R.S32.HI R40, RZ, 0x3, R26 ;  /* 0x00000003ff287819 */ /* 0x000fe4000001141a */
[----:B------:R-:W-:Y:S02]  /*3030*/  ISETP.GE.AND P0, PT, R34, c[0x0][0x180], PT ;  /* 0x0000600022007a0c */ /* 0x000fe40003f06270 */
[----:B------:R-:W-:Y:S01]  /*3040*/  IADD3 R43, R21, 0xc0, RZ ;  /* 0x000000c0152b7810 */ /* 0x000fe20007ffe0ff */
[----:B------:R-:W-:Y:S01]  /*3050*/  IMAD.IADD R41, R111, 0x1, R40 ;  /* 0x000000016f297824 */ /* 0x000fe200078e0228 */
[----:B------:R-:W-:Y:S01]  /*3060*/  LEA.HI R25, R25, R24, RZ, 0x6 ;  /* 0x0000001819197211 */ /* 0x000fe200078f30ff */
[----:B------:R-:W-:Y:S01]  /*3070*/  @!P1 IMAD R20, R27, c[0x0][0x180], RZ ;  /* 0x000060001b149a24 */ /* 0x000fe200078e02ff */
[----:B------:R-:W-:Y:S01]  /*3080*/  IADD3 R23, R14, 0x60, RZ ;  /* 0x000000600e177810 */ /* 0x000fe20007ffe0ff */
[----:B------:R-:W-:Y:S01]  /*3090*/  @!P1 IMAD R21, R28, 0x48, R29 ;  /* 0x000000481c159824 */ /* 0x000fe200078e021d */
[----:B------:R-:W-:-:S02]  /*30a0*/  ISETP.GE.OR P0, PT, R32, c[0x0][0x178], P0 ;  /* 0x00005e0020007a0c */ /* 0x000fc40000706670 */
[----:B------:R-:W-:Y:S02]  /*30b0*/  ISETP.GE.AND P2, PT, R43, c[0x0][0x180], PT ;  /* 0x000060002b007a0c */ /* 0x000fe40003f46270 */
[----:B------:R-:W-:Y:S02]  /*30c0*/  LOP3.LUT R25, R25, 0xffffffc0, RZ, 0xc0, !PT ;  /* 0xffffffc019197812 */ /* 0x000fe400078ec0ff */
[----:B------:R-:W-:Y:S02]  /*30d0*/  SHF.R.S32.HI R22, RZ, 0x1f, R23 ;  /* 0x0000001fff167819 */ /* 0x000fe40000011417 */
[----:B------:R-:W-:Y:S01]  /*30e0*/  ISETP.GE.OR P2, PT, R41, c[0x0][0x178], P2 ;  /* 0x00005e0029007a0c */ /* 0x000fe20001746670 */
[----:B------:R-:W-:Y:S01]  /*30f0*/  IMAD.IADD R49, R24, 0x1, -R25 ;  /* 0x0000000118317824 */ /* 0x000fe200078e0a19 */
[----:B------:R-:W-:Y:S02]  /*3100*/  LEA.HI R26, R22, R23, RZ, 0x3 ;  /* 0x00000017161a7211 */ /* 0x000fe400078f18ff */
[----:B------:R-:W-:Y:S01]  /*3110*/  @!P1 IADD3 R25, R6, -0x1, RZ ;  /* 0xffffffff06199810 */ /* 0x000fe20007ffe0ff */
[----:B------:R-:W-:Y:S01]  /*3120*/  @!P0 IMAD R22, R30, 0x48, R33 ;  /* 0x000000481e168824 */ /* 0x000fe200078e0221 */
[----:B------:R-:W-:-:S02]  /*3130*/  @!P1 SHF.R.S32.HI R23, RZ, 0x1f, R31 ;  /* 0x0000001fff179819 */ /* 0x000fc4000001141f */
[----:B------:R-:W-:Y:S02]  /*3140*/  @!P1 IADD3 R24, P3, R31, R20, RZ ;  /* 0x000000141f189210 */ /* 0x000fe40007f7e0ff */
[----:B------:R-:W-:Y:S02]  /*3150*/  @!P1 LOP3.LUT R28, R25, 0x3, RZ, 0xc0, !PT ;  /* 0x00000003191c9812 */ /* 0x000fe400078ec0ff */
[----:B------:R-:W-:Y:S01]  /*3160*/  @!P1 LEA.HI.X.SX32 R29, R20, R23, 0x1, P3 ;  /* 0x00000017141d9211 */ /* 0x000fe200018f0eff */
[----:B------:R-:W-:Y:S01]  /*3170*/  @!P0 IMAD R23, R32, c[0x0][0x180], RZ ;  /* 0x0000600020178a24 */ /* 0x000fe200078e02ff */
[----:B------:R-:W-:Y:S01]  /*3180*/  @!P1 LEA R20, P3, R24, c[0x0][0x160], 0x1 ;  /* 0x0000580018149a11 */ /* 0x000fe200078608ff */
[----:B------:R-:W-:Y:S01]  /*3190*/  @!P1 IMAD R27, R28, 0x2400, R21 ;  /* 0x000024001c1b9824 */ /* 0x000fe200078e0215 */
[----:B------:R-:W-:Y:S01]  /*31a0*/  @!P0 SHF.R.S32.HI R28, RZ, 0x1f, R34 ;  /* 0x0000001fff1c8819 */ /* 0x000fe20000011422 */
[----:B------:R-:W-:Y:S01]  /*31b0*/  @!P2 IMAD R25, R40, 0x48, R35 ;  /* 0x000000482819a824 */ /* 0x000fe200078e0223 */
[----:B------:R-:W-:Y:S01]  /*31c0*/  @!P1 LEA.HI.X R21, R24, c[0x0][0x164], R29, 0x1, P3 ;  /* 0x0000590018159a11 */ /* 0x000fe200018f0c1d */
[----:B------:R-:W-:Y:S01]  /*31d0*/  @!P2 IMAD R24, R41, c[0x0][0x180], RZ ;  /* 0x000060002918aa24 */ /* 0x000fe200078e02ff */
[----:B------:R-:W-:Y:S01]  /*31e0*/  @!P0 IADD3 R30, P3, R34, R23, RZ ;  /* 0x00000017221e8210 */ /* 0x000fe20007f7e0ff */
[----:B------:R-:W-:Y:S01]  /*31f0*/  @!P1 IMAD.SHL.U32 R27, R27, 0x2, RZ ;  /* 0x000000021b1b9824 */ /* 0x000fe200078e00ff */
[----:B------:R-:W-:-:S02]  /*3200*/  @!P0 IADD3 R29, R6, -0x1, RZ ;  /* 0xffffffff061d8810 */ /* 0x000fc40007ffe0ff */
[----:B------:R-:W-:Y:S02]  /*3210*/  @!P2 IADD3 R31, R6, -0x1, RZ ;  /* 0xffffffff061fa810 */ /* 0x000fe40007ffe0ff */
[----:B------:R-:W-:Y:S01]  /*3220*/  @!P0 LEA.HI.X.SX32 R35, R23, R28, 0x1, P3 ;  /* 0x0000001c17238211 */ /* 0x000fe200018f0eff */
[----:B------:R-:W-:Y:S01]  /*3230*/  @!PT LDS RZ, [RZ] ;  /* 0x00000000fffff984 */ /* 0x000fe20000000800 */
[----:B------:R-:W-:Y:S01]  /*3240*/  @!PT LDS RZ, [RZ] ;  /* 0x00000000fffff984 */ /* 0x000fe20000000800 */
[----:B------:R-:W-:Y:S01]  /*3250*/  @!PT LDS RZ, [RZ] ;  /* 0x00000000fffff984 */ /* 0x000fe20000000800 */
[----:B------:R1:W-:Y:S01]  /*3260*/  @!P1 LDGSTS.E.128 [R27+0x80], [R20.64] ;  /* 0x00080000141b9fae */ /* 0x0003e2000b921c46 */
[----:B------:R-:W-:Y:S02]  /*3270*/  @!P2 SHF.R.S32.HI R23, RZ, 0x1f, R43 ;  /* 0x0000001fff17a819 */ /* 0x000fe4000001142b */
[----:B------:R-:W-:Y:S02]  /*3280*/  @!P2 IADD3 R28, P4, R43, R24, RZ ;  /* 0x000000182b1ca210 */ /* 0x000fe40007f9e0ff */
[----:B------:R-:W-:Y:S02]  /*3290*/  @!P0 LOP3.LUT R29, R29, 0x3, RZ, 0xc0, !PT ;  /* 0x000000031d1d8812 */ /* 0x000fe400078ec0ff */
[----:B------:R-:W-:-:S02]  /*32a0*/  @!P2 LOP3.LUT R32, R31, 0x3, RZ, 0xc0, !PT ;  /* 0x000000031f20a812 */ /* 0x000fc400078ec0ff */
[----:B------:R-:W-:Y:S01]  /*32b0*/  @!P2 LEA.HI.X.SX32 R33, R24, R23, 0x1, P4 ;  /* 0x000000171821a211 */ /* 0x000fe200020f0eff */
[----:B------:R-:W-:Y:S01]  /*32c0*/  @!P0 IMAD R29, R29, 0x2400, R22 ;  /* 0x000024001d1d8824 */ /* 0x000fe200078e0216 */
[----:B------:R-:W-:Y:S01]  /*32d0*/  @!P2 LEA R24, P4, R28, c[0x0][0x160], 0x1 ;  /* 0x000058001c18aa11 */ /* 0x000fe200078808ff */
[----:B------:R-:W-:Y:S01]  /*32e0*/  @!P2 IMAD R31, R32, 0x2400, R25 ;  /* 0x00002400201fa824 */ /* 0x000fe200078e0219 */
[----:B------:R-:W-:Y:S01]  /*32f0*/  @!P0 LEA R22, P3, R30, c[0x0][0x160], 0x1 ;  /* 0x000058001e168a11 */ /* 0x000fe200078608ff */
[----:B------:R-:W-:Y:S01]  /*3300*/  @!P0 IMAD.SHL.U32 R29, R29, 0x2, RZ ;  /* 0x000000021d1d8824 */ /* 0x000fe200078e00ff */
[----:B------:R-:W-:Y:S01]  /*3310*/  @!P2 LEA.HI.X R25, R28, c[0x0][0x164], R33, 0x1, P4 ;  /* 0x000059001c19aa11 */ /* 0x000fe200020f0c21 */
[----:B------:R-:W-:Y:S01]  /*3320*/  IMAD R28, R6, 0x40, R49 ;  /* 0x00000040061c7824 */ /* 0x000fe200078e0231 */
[----:B------:R-:W-:Y:S01]  /*3330*/  @!P0 LEA.HI.X R23, R30, c[0x0][0x164], R35, 0x1, P3 ;  /* 0x000059001e178a11 */ /* 0x000fe200018f0c23 */
[----:B------:R-:W-:Y:S01]  /*3340*/  @!P2 IMAD.SHL.U32 R31, R31, 0x2, RZ ;  /* 0x000000021f1fa824 */ /* 0x000fe200078e00ff */
[----:B------:R-:W-:-:S02]  /*3350*/  SHF.R.S32.HI R30, RZ, 0x3, R26 ;  /* 0x00000003ff1e7819 */ /* 0x000fc4000001141a */
[----:B------:R-:W-:Y:S01]  /*3360*/  IADD3 R33, R28, 0xc0, RZ ;  /* 0x000000c01c217810 */ /* 0x000fe20007ffe0ff */
[----:B------:R1:W-:Y:S01]  /*3370*/  @!P0 LDGSTS.E.128 [R29+0x80], [R22.64] ;  /* 0x00080000161d8fae */ /* 0x0003e2000b921c46 */
[C---:B------:R-:W-:Y:S01]  /*3380*/  ISETP.GE.AND P0, PT, R14.reuse, 0x380, PT ;  /* 0x000003800e00780c */ /* 0x040fe20003f06270 */
[----:B------:R-:W-:Y:S01]  /*3390*/  IMAD.IADD R28, R111, 0x1, R30 ;  /* 0x000000016f1c7824 */ /* 0x000fe200078e021e */
[----:B------:R-:W-:Y:S01]  /*33a0*/  ISETP.GE.AND P1, PT, R33, c[0x0][0x180], PT ;  /* 0x0000600021007a0c */ /* 0x000fe20003f26270 */
[----:B------:R1:W-:Y:S01]  /*33b0*/  @!P2 LDGSTS.E.128 [R31+0x80], [R24.64] ;  /* 0x00080000181fafae */ /* 0x0003e2000b921c46 */
[----:B------:R-:W-:Y:S02]  /*33c0*/  IADD3 R26, R14, 0x80, RZ ;  /* 0x000000800e1a7810 */ /* 0x000fe40007ffe0ff */
[----:B------:R-:W-:-:S13]  /*33d0*/  ISETP.GE.OR P1, PT, R28, c[0x0][0x178], P1 ;  /* 0x00005e001c007a0c */ /* 0x000fda0000f26670 */
[----:B------:R-:W-:Y:S05]  /*33e0*/  @P1 BRA `(.L_x_40) ;  /* 0x000000c000001947 */ /* 0x000fea0003800000 */
[----:B-1----:R-:W-:Y:S01]  /*33f0*/  IADD3 R21, R6, -0x1, RZ ;  /* 0xffffffff06157810 */ /* 0x002fe20007ffe0ff */
        /* <DEDUP_REMOVED lines=10> */
[----:B------:R1:W-:Y:S04]  /*34a0*/  LDGSTS.E.128 [R23+0x80], [R20.64] ;  /* 0x0008000014177fae */ /* 0x0003e8000b921c46 */
.L_x_40:
[----:B-1----:R-:W-:Y:S05]  /*34b0*/  BSYNC B0 ;  /* 0x0000000000007941 */ /* 0x002fea0003800000 */
.L_x_39:
[----:B------:R-:W-:Y:S01]  /*34c0*/  IMAD.MOV.U32 R14, RZ, RZ, R26 ;  /* 0x000000ffff0e7224 */ /* 0x000fe200078e001a */
[----:B------:R-:W-:Y:S01]  /*34d0*/  IADD3 R15, R15, 0x400, RZ ;  /* 0x000004000f0f7810 */ /* 0x000fe20007ffe0ff */
[----:B------:R-:W-:Y:S05]  /*34e0*/  @!P0 BRA `(.L_x_41) ;  /* 0xfffff8f000008947 */ /* 0x000fea000383ffff */
.L_x_32:
[----:B------:R-:W-:Y:S05]  /*34f0*/  BSYNC B1 ;  /* 0x0000000000017941 */ /* 0x000fea0003800000 */
.L_x_31:
[----:B------:R-:W-:Y:S01]  /*3500*/  ISETP.GT.AND P0, PT, R12, 0x1ff, PT ;  /* 0x000001ff0c00780c */ /* 0x000fe20003f04270 */
[----:B------:R-:W-:-:S12]  /*3510*/  BSSY B0, `(.L_x_42) ;  /* 0x00000ac000007945 */ /* 0x000fd80003800000 */
[----:B------:R-:W-:Y:S05]  /*3520*/  @P0 BRA `(.L_x_43) ;  /* 0x00000aa000000947 */ /* 0x000fea0003800000 */
[C---:B--2---:R-:W-:Y:S01]  /*3530*/  IMNMX R15, R12.reuse, 0x1e0, !PT ;  /* 0x000001e00c0f7817 */ /* 0x044fe20007800200 */
[----:B------:R-:W-:Y:S01]  /*3540*/  BSSY B1, `(.L_x_44) ;  /* 0x0000045000017945 */ /* 0x000fe20003800000 */
[----:B------:R-:W-:Y:S02]  /*3550*/  LOP3.LUT R14, R13, 0x3, RZ, 0xc0, !PT ;  /* 0x000000030d0e7812 */ /* 0x000fe400078ec0ff */
[----:B------:R-:W-:-:S04]  /*3560*/  IADD3 R23, -R12, 0x1f, R15 ;  /* 0x0000001f0c177810 */ /* 0x000fc80007ffe10f */
[----:B------:R-:W-:-:S04]  /*3570*/  LEA.HI R15, R23, 0x1, RZ, 0x1b ;  /* 0x00000001170f7811 */ /* 0x000fc800078fd8ff */
[----:B------:R-:W-:Y:S01]  /*3580*/  LOP3.LUT P0, RZ, R15, 0x3, RZ, 0xc0, !PT ;  /* 0x000000030fff7812 */ /* 0x000fe2000780c0ff */
[----:B------:R-:W-:-:S04]  /*3590*/  IMAD.MOV.U32 R15, RZ, RZ, 0x2400 ;  /* 0x00002400ff0f7424 */ /* 0x000fc800078e00ff */
[----:B------:R-:W-:-:S08]  /*35a0*/  IMAD R14, R14, R15, 0x12080 ;  /* 0x000120800e0e7424 */ /* 0x000fd000078e020f */
[----:B------:R-:W-:Y:S05]  /*35b0*/  @!P0 BRA `(.L_x_45) ;  /* 0x000003d000008947 */ /* 0x000fea0003800000 */
[----:B------:R-:W-:Y:S01]  /*35c0*/  IMAD.IADD R22, R2, 0x1, R5 ;  /* 0x0000000102167824 */ /* 0x000fe200078e0205 */
[----:B------:R-:W2:Y:S01]  /*35d0*/  S2R R27, SR_TID.X ;  /* 0x00000000001b7919 */ /* 0x000ea20000002100 */
[----:B------:R-:W-:-:S03]  /*35e0*/  IMAD R12, R13, 0x40, R8 ;  /* 0x000000400d0c7824 */ /* 0x000fc600078e0208 */
[----:B------:R-:W-:-:S04]  /*35f0*/  ISETP.GE.AND P0, PT, R22, c[0x0][0x17c], PT ;  /* 0x00005f0016007a0c */ /* 0x000fc80003f06270 */
[----:B------:R-:W-:-:S13]  /*3600*/  ISETP.GE.OR P0, PT, R12, c[0x0][0x180], P0 ;  /* 0x000060000c007a0c */ /* 0x000fda0000706670 */
[----:B------:R-:W-:Y:S02]  /*3610*/  @!P0 IMAD R12, R12, c[0x0][0x17c], RZ ;  /* 0x00005f000c0c8a24 */ /* 0x000fe400078e02ff */
[----:B------:R-:W-:-:S03]  /*3620*/  @!P0 IMAD R25, R8, 0x48, R5 ;  /* 0x0000004808198824 */ /* 0x000fc600078e0205 */
[----:B------:R-:W-:Y:S02]  /*3630*/  @!P0 SHF.R.S32.HI R15, RZ, 0x1f, R12 ;  /* 0x0000001fff0f8819 */ /* 0x000fe4000001140c */
[C---:B------:R-:W-:Y:S02]  /*3640*/  @!P0 IADD3 R21, P1, R22.reuse, R12, RZ ;  /* 0x0000000c16158210 */ /* 0x040fe40007f3e0ff */
[----:B--2---:R-:W-:Y:S02]  /*3650*/  IMNMX R12, R27, 0x1e0, !PT ;  /* 0x000001e01b0c7817 */ /* 0x004fe40007800200 */
[----:B------:R-:W-:Y:S01]  /*3660*/  @!P0 LEA.HI.X.SX32 R22, R22, R15, 0x1, P1 ;  /* 0x0000000f16168211 */ /* 0x000fe200008f0eff */
[----:B------:R-:W-:Y:S01]  /*3670*/  @!P0 IMAD R15, R25, 0x2, R14 ;  /* 0x00000002190f8824 */ /* 0x000fe200078e020e */
[----:B------:R-:W-:Y:S02]  /*3680*/  IADD3 R12, -R27, 0x1f, R12 ;  /* 0x0000001f1b0c7810 */ /* 0x000fe40007ffe10c */
[----:B------:R-:W-:-:S02]  /*3690*/  @!P0 LEA R20, P1, R21, c[0x0][0x168], 0x1 ;  /* 0x00005a0015148a11 */ /* 0x000fc400078208ff */
[----:B------:R-:W-:Y:S02]  /*36a0*/  LEA.HI R12, R12, 0x1, RZ, 0x1b ;  /* 0x000000010c0c7811 */ /* 0x000fe400078fd8ff */
[----:B------:R-:W-:Y:S02]  /*36b0*/  @!P0 LEA.HI.X R21, R21, c[0x0][0x16c], R22, 0x1, P1 ;  /* 0x00005b0015158a11 */ /* 0x000fe400008f0c16 */
[----:B------:R-:W-:Y:S02]  /*36c0*/  LOP3.LUT R22, R12, 0x3, RZ, 0xc0, !PT ;  /* 0x000000030c167812 */ /* 0x000fe400078ec0ff */
[----:B------:R-:W-:Y:S01]  /*36d0*/  IADD3 R12, R27, 0x20, RZ ;  /* 0x000000201b0c7810 */ /* 0x000fe20007ffe0ff */
[----:B------:R-:W-:Y:S01]  /*36e0*/  @!PT LDS RZ, [RZ] ;  /* 0x00000000fffff984 */ /* 0x000fe20000000800 */
[----:B------:R-:W-:Y:S01]  /*36f0*/  @!PT LDS RZ, [RZ] ;  /* 0x00000000fffff984 */ /* 0x000fe20000000800 */
[----:B------:R-:W-:Y:S01]  /*3700*/  @!PT LDS RZ, [RZ] ;  /* 0x00000000fffff984 */ /* 0x000fe20000000800 */
[----:B------:R2:W-:Y:S01]  /*3710*/  @!P0 LDGSTS.E.128 [R15], [R20.64] ;  /* 0x00000000140f8fae */ /* 0x0005e2000b921c46 */
[----:B------:R-:W-:-:S13]  /*3720*/  ISETP.NE.AND P0, PT, R22, 0x1, PT ;  /* 0x000000011600780c */ /* 0x000fda0003f05270 */
[----:B------:R-:W-:Y:S05]  /*3730*/  @!P0 BRA `(.L_x_45) ;  /* 0x0000025000008947 */ /* 0x000fea0003800000 */
[----:B--2---:R-:W-:Y:S01]  /*3740*/  IMAD.IADD R20, R2, 0x1, R7 ;  /* 0x0000000102147824 */ /* 0x004fe200078e0207 */
[----:B------:R-:W-:Y:S01]  /*3750*/  BSSY B2, `(.L_x_46) ;  /* 0x000000f000027945 */ /* 0x000fe20003800000 */
[----:B------:R-:W-:Y:S01]  /*3760*/  IMAD R12, R13, 0x40, R0 ;  /* 0x000000400d0c7824 */ /* 0x000fe200078e0200 */
[----:B------:R-:W-:Y:S02]  /*3770*/  ISETP.NE.AND P1, PT, R22, 0x2, PT ;  /* 0x000000021600780c */ /* 0x000fe40003f25270 */
[----:B------:R-:W-:-:S04]  /*3780*/  ISETP.GE.AND P0, PT, R20, c[0x0][0x17c], PT ;  /* 0x00005f0014007a0c */ /* 0x000fc80003f06270 */
        /* <DEDUP_REMOVED lines=9> */
[----:B------:R-:W-:-:S05]  /*3820*/  IMAD R15, R25, 0x2, R14 ;  /* 0x00000002190f7824 */ /* 0x000fca00078e020e */
[----:B------:R2:W-:Y:S03]  /*3830*/  LDGSTS.E.128 [R15], [R20.64] ;  /* 0x00000000140f7fae */ /* 0x0005e6000b921c46 */
.L_x_47:
[----:B------:R-:W-:Y:S05]  /*3840*/  BSYNC B2 ;  /* 0x0000000000027941 */ /* 0x000fea0003800000 */
.L_x_46:
[----:B------:R-:W-:Y:S01]  /*3850*/  IADD3 R12, R27, 0x40, RZ ;  /* 0x000000401b0c7810 */ /* 0x000fe20007ffe0ff */
[----:B------:R-:W-:Y:S05]  /*3860*/  @!P1 BRA `(.L_x_45) ;  /* 0x0000012000009947 */ /* 0x000fea0003800000 */
[----:B------:R-:W-:Y:S01]  /*3870*/  IMAD.IADD R22, R2, 0x1, R9 ;  /* 0x0000000102167824 */ /* 0x000fe200078e0209 */
[----:B------:R-:W-:Y:S01]  /*3880*/  IADD3 R12, R27, 0x60, RZ ;  /* 0x000000601b0c7810 */ /* 0x000fe20007ffe0ff */
[----:B--2---:R-:W-:-:S03]  /*3890*/  IMAD R15, R13, 0x40, R4 ;  /* 0x000000400d0f7824 */ /* 0x004fc600078e0204 */
        /* <DEDUP_REMOVED lines=11> */
[----:B------:R-:W-:Y:S01]  /*3950*/  @!PT LDS RZ, [RZ] ;  /* 0x00000000fffff984 */ /* 0x000fe20000000800 */
[----:B------:R-:W-:Y:S01]  /*3960*/  @!PT LDS RZ, [RZ] ;  /* 0x00000000fffff984 */ /* 0x000fe20000000800 */
[----:B------:R-:W-:Y:S01]  /*3970*/  @!PT LDS RZ, [RZ] ;  /* 0x00000000fffff984 */ /* 0x000fe20000000800 */
[----:B------:R2:W-:Y:S03]  /*3980*/  LDGSTS.E.128 [R15], [R20.64] ;  /* 0x00000000140f7fae */ /* 0x0005e6000b921c46 */
.L_x_45:
[----:B--2---:R-:W-:Y:S05]  /*3990*/  BSYNC B1 ;  /* 0x0000000000017941 */ /* 0x004fea0003800000 */
.L_x_44:
[----:B------:R-:W-:-:S13]  /*39a0*/  ISETP.GE.U32.AND P0, PT, R23, 0x60, PT ;  /* 0x000000601700780c */ /* 0x000fda0003f06070 */
[----:B------:R-:W-:Y:S05]  /*39b0*/  @!P0 BRA `(.L_x_43) ;  /* 0x0000061000008947 */ /* 0x000fea0003800000 */
.L_x_50:
[C---:B------:R-:W-:Y:S01]  /*39c0*/  IADD3 R21, R12.reuse, 0x20, RZ ;  /* 0x000000200c157810 */ /* 0x040fe20007ffe0ff */
[C---:B------:R-:W-:Y:S01]  /*39d0*/  IMAD.SHL.U32 R15, R12.reuse, 0x8, RZ ;  /* 0x000000080c0f7824 */ /* 0x040fe200078e00ff */
        /* <DEDUP_REMOVED lines=8> */
[----:B-1----:R-:W-:Y:S02]  /*3a60*/  SHF.R.S32.HI R28, RZ, 0x1f, R25 ;  /* 0x0000001fff1c7819 */ /* 0x002fe40000011419 */
[----:B------:R-:W-:Y:S02]  /*3a70*/  SHF.R.S32.HI R24, RZ, 0x1f, R21 ;  /* 0x0000001fff187819 */ /* 0x000fe40000011415 */
[----:B------:R-:W-:Y:S02]  /*3a80*/  LOP3.LUT R20, R20, 0xffffffc0, RZ, 0xc0, !PT ;  /* 0xffffffc014147812 */ /* 0x000fe400078ec0ff */
[----:B------:R-:W-:Y:S02]  /*3a90*/  LEA.HI R24, R24, R21, RZ, 0x6 ;  /* 0x0000001518187211 */ /* 0x000fe400078f30ff */
[----:B------:R-:W-:Y:S01]  /*3aa0*/  LEA.HI R28, R28, R25, RZ, 0x6 ;  /* 0x000000191c1c7211 */ /* 0x000fe200078f30ff */
[----:B------:R-:W-:Y:S01]  /*3ab0*/  IMAD.IADD R27, R15, 0x1, -R20 ;  /* 0x000000010f1b7824 */ /* 0x000fe200078e0a14 */
[----:B------:R-:W-:-:S02]  /*3ac0*/  SHF.R.S32.HI R15, RZ, 0x1f, R12 ;  /* 0x0000001fff0f7819 */ /* 0x000fc4000001140c */
[----:B------:R-:W-:Y:S01]  /*3ad0*/  LOP3.LUT R24, R24, 0xffffffc0, RZ, 0xc0, !PT ;  /* 0xffffffc018187812 */ /* 0x000fe200078ec0ff */
[----:B------:R-:W-:Y:S01]  /*3ae0*/  IMAD.IADD R31, R2, 0x1, R27 ;  /* 0x00000001021f7824 */ /* 0x000fe200078e021b */
[----:B------:R-:W-:Y:S02]  /*3af0*/  SHF.R.S32.HI R26, RZ, 0x1f, R23 ;  /* 0x0000001fff1a7819 */ /* 0x000fe40000011417 */
[----:B------:R-:W-:Y:S01]  /*3b00*/  LOP3.LUT R28, R28, 0xffffffc0, RZ, 0xc0, !PT ;  /* 0xffffffc01c1c7812 */ /* 0x000fe200078ec0ff */
[----:B------:R-:W-:Y:S01]  /*3b10*/  IMAD.IADD R29, R21, 0x1, -R24 ;  /* 0x00000001151d7824 */ /* 0x000fe200078e0a18 */
[----:B------:R-:W-:Y:S02]  /*3b20*/  LEA.HI R15, R15, R12, RZ, 0x3 ;  /* 0x0000000c0f0f7211 */ /* 0x000fe400078f18ff */
[----:B------:R-:W-:Y:S01]  /*3b30*/  LEA.HI R26, R26, R23, RZ, 0x3 ;  /* 0x000000171a1a7211 */ /* 0x000fe200078f18ff */
[----:B------:R-:W-:Y:S01]  /*3b40*/  IMAD.IADD R33, R25, 0x1, -R28 ;  /* 0x0000000119217824 */ /* 0x000fe200078e0a1c */
[----:B------:R-:W-:Y:S01]  /*3b50*/  SHF.R.S32.HI R28, RZ, 0x3, R15 ;  /* 0x00000003ff1c7819 */ /* 0x000fe2000001140f */
[C---:B------:R-:W-:Y:S01]  /*3b60*/  IMAD.IADD R30, R2.reuse, 0x1, R29 ;  /* 0x00000001021e7824 */ /* 0x040fe200078e021d */
[----:B------:R-:W-:Y:S01]  /*3b70*/  SHF.R.S32.HI R22, RZ, 0x3, R22 ;  /* 0x00000003ff167819 */ /* 0x000fe20000011416 */
[----:B------:R-:W-:Y:S01]  /*3b80*/  IMAD.IADD R35, R2, 0x1, R33 ;  /* 0x0000000102237824 */ /* 0x000fe200078e0221 */
[----:B------:R-:W-:Y:S01]  /*3b90*/  SHF.R.S32.HI R32, RZ, 0x3, R26 ;  /* 0x00000003ff207819 */ /* 0x000fe2000001141a */
[C---:B------:R-:W-:Y:S01]  /*3ba0*/  IMAD R21, R13.reuse, 0x40, R28 ;  /* 0x000000400d157824 */ /* 0x040fe200078e021c */
[----:B------:R-:W-:Y:S01]  /*3bb0*/  IADD3 R20, R12, 0x60, RZ ;  /* 0x000000600c147810 */ /* 0x000fe20007ffe0ff */
[----:B------:R-:W-:Y:S01]  /*3bc0*/  IMAD R25, R13, 0x40, R22 ;  /* 0x000000400d197824 */ /* 0x000fe200078e0216 */
[----:B------:R-:W-:Y:S01]  /*3bd0*/  ISETP.GE.AND P1, PT, R31, c[0x0][0x17c], PT ;  /* 0x00005f001f007a0c */ /* 0x000fe20003f26270 */
[----:B------:R-:W-:Y:S01]  /*3be0*/  IMAD R34, R13, 0x40, R32 ;  /* 0x000000400d227824 */ /* 0x000fe200078e0220 */
[----:B------:R-:W-:Y:S01]  /*3bf0*/  ISETP.GE.AND P0, PT, R30, c[0x0][0x17c], PT ;  /* 0x00005f001e007a0c */ /* 0x000fe20003f06270 */
[----:B------:R-:W-:Y:S01]  /*3c00*/  IMAD.SHL.U32 R23, R20, 0x8, RZ ;  /* 0x0000000814177824 */ /* 0x000fe200078e00ff */
[----:B------:R-:W-:-:S02]  /*3c10*/  ISETP.GE.AND P2, PT, R35, c[0x0][0x17c], PT ;  /* 0x00005f0023007a0c */ /* 0x000fc40003f46270 */
[----:B------:R-:W-:Y:S02]  /*3c20*/  ISETP.GE.OR P1, PT, R21, c[0x0][0x180], P1 ;  /* 0x0000600015007a0c */ /* 0x000fe40000f26670 */
[----:B------:R-:W-:Y:S02]  /*3c30*/  ISETP.GE.OR P0, PT, R25, c[0x0][0x180], P0 ;  /* 0x0000600019007a0c */ /* 0x000fe40000706670 */
[----:B------:R-:W-:Y:S02]  /*3c40*/  ISETP.GE.OR P2, PT, R34, c[0x0][0x180], P2 ;  /* 0x0000600022007a0c */ /* 0x000fe40001746670 */
[----:B------:R-:W-:Y:S02]  /*3c50*/  SHF.R.S32.HI R24, RZ, 0x1f, R23 ;  /* 0x0000001fff187819 */ /* 0x000fe40000011417 */
[----:B------:R-:W-:Y:S02]  /*3c60*/  SHF.R.S32.HI R15, RZ, 0x1f, R20 ;  /* 0x0000001fff0f7819 */ /* 0x000fe40000011414 */
[----:B------:R-:W-:-:S02]  /*3c70*/  LEA.HI R24, R24, R23, RZ, 0x6 ;  /* 0x0000001718187211 */ /* 0x000fc400078f30ff */
[----:B------:R-:W-:Y:S01]  /*3c80*/  LEA.HI R26, R15, R20, RZ, 0x3 ;  /* 0x000000140f1a7211 */ /* 0x000fe200078f18ff */
[----:B------:R-:W-:Y:S01]  /*3c90*/  @!P1 IMAD R15, R28, 0x48, R27 ;  /* 0x000000481c0f9824 */ /* 0x000fe200078e021b */
[----:B------:R-:W-:Y:S01]  /*3ca0*/  LOP3.LUT R24, R24, 0xffffffc0, RZ, 0xc0, !PT ;  /* 0xffffffc018187812 */ /* 0x000fe200078ec0ff */
[----:B------:R-:W-:Y:S02]  /*3cb0*/  @!P0 IMAD R27, R22, 0x48, R29 ;  /* 0x00000048161b8824 */ /* 0x000fe400078e021d */
[----:B------:R-:W-:Y:S02]  /*3cc0*/  @!P1 IMAD R20, R21, c[0x0][0x17c], RZ ;  /* 0x00005f0015149a24 */ /* 0x000fe400078e02ff */
[----:B------:R-:W-:Y:S01]  /*3cd0*/  @!P0 IMAD R21, R25, c[0x0][0x17c], RZ ;  /* 0x00005f0019158a24 */ /* 0x000fe200078e02ff */
[----:B------:R-:W-:Y:S01]  /*3ce0*/  @!P2 SHF.R.S32.HI R25, RZ, 0x1f, R35 ;  /* 0x0000001fff19a819 */ /* 0x000fe20000011423 */
[----:B------:R-:W-:Y:S02]  /*3cf0*/  @!P2 IMAD R22, R34, c[0x0][0x17c], RZ ;  /* 0x00005f002216aa24 */ /* 0x000fe400078e02ff */
[----:B------:R-:W-:Y:S01]  /*3d00*/  IMAD.IADD R41, R23, 0x1, -R24 ;  /* 0x0000000117297824 */ /* 0x000fe200078e0a18 */
[----:B------:R-:W-:Y:S01]  /*3d10*/  @!P1 SHF.R.S32.HI R23, RZ, 0x1f, R31 ;  /* 0x0000001fff179819 */ /* 0x000fe2000001141f */
[----:B------:R-:W-:Y:S01]  /*3d20*/  @!P2 IMAD R29, R32, 0x48, R33 ;  /* 0x00000048201da824 */ /* 0x000fe200078e0221 */
[----:B------:R-:W-:Y:S01]  /*3d30*/  @!P1 IADD3 R31, P3, R31, R20, RZ ;  /* 0x000000141f1f9210 */ /* 0x000fe20007f7e0ff */
[----:B------:R-:W-:Y:S01]  /*3d40*/  @!P1 IMAD R15, R15, 0x2, R14 ;  /* 0x000000020f0f9824 */ /* 0x000fe200078e020e */
[----:B------:R-:W-:Y:S01]  /*3d50*/  @!P0 SHF.R.S32.HI R24, RZ, 0x1f, R30 ;  /* 0x0000001fff188819 */ /* 0x000fe2000001141e */
[--C-:B------:R-:W-:Y:S01]  /*3d60*/  @!P0 IMAD R27, R27, 0x2, R14.reuse ;  /* 0x000000021b1b8824 */ /* 0x100fe200078e020e */
[----:B------:R-:W-:Y:S01]  /*3d70*/  @!P0 IADD3 R30, P4, R30, R21, RZ ;  /* 0x000000151e1e8210 */ /* 0x000fe20007f9e0ff */
[----:B------:R-:W-:Y:S01]  /*3d80*/  @!P2 IMAD R29, R29, 0x2, R14 ;  /* 0x000000021d1da824 */ /* 0x000fe200078e020e */
[----:B------:R-:W-:-:S02]  /*3d90*/  @!P2 IADD3 R28, P5, R35, R22, RZ ;  /* 0x00000016231ca210 */ /* 0x000fc40007fbe0ff */
[----:B------:R-:W-:Y:S02]  /*3da0*/  @!P1 LEA.HI.X.SX32 R32, R20, R23, 0x1, P3 ;  /* 0x0000001714209211 */ /* 0x000fe400018f0eff */
[----:B------:R-:W-:Y:S02]  /*3db0*/  @!P0 LEA.HI.X.SX32 R23, R21, R24, 0x1, P4 ;  /* 0x0000001815178211 */ /* 0x000fe400020f0eff */
[----:B------:R-:W-:Y:S02]  /*3dc0*/  @!P1 LEA R20, P3, R31, c[0x0][0x168], 0x1 ;  /* 0x00005a001f149a11 */ /* 0x000fe400078608ff */
[----:B------:R-:W-:Y:S02]  /*3dd0*/  @!P2 LEA.HI.X.SX32 R25, R22, R25, 0x1, P5 ;  /* 0x000000191619a211 */ /* 0x000fe400028f0eff */
[----:B------:R-:W-:Y:S02]  /*3de0*/  @!P0 LEA R22, P4, R30, c[0x0][0x168], 0x1 ;  /* 0x00005a001e168a11 */ /* 0x000fe400078808ff */
[----:B------:R-:W-:-:S02]  /*3df0*/  @!P2 LEA R24, P5, R28, c[0x0][0x168], 0x1 ;  /* 0x00005a001c18aa11 */ /* 0x000fc400078a08ff */
[----:B------:R-:W-:Y:S01]  /*3e00*/  @!P1 LEA.HI.X R21, R31, c[0x0][0x16c], R32, 0x1, P3 ;  /* 0x00005b001f159a11 */ /* 0x000fe200018f0c20 */
[----:B------:R-:W-:Y:S01]  /*3e10*/  IMAD.IADD R31, R2, 0x1, R41 ;  /* 0x00000001021f7824 */ /* 0x000fe200078e0229 */
[----:B------:R-:W-:Y:S02]  /*3e20*/  @!P0 LEA.HI.X R23, R30, c[0x0][0x16c], R23, 0x1, P4 ;  /* 0x00005b001e178a11 */ /* 0x000fe400020f0c17 */
[----:B------:R-:W-:Y:S01]  /*3e30*/  @!P2 LEA.HI.X R25, R28, c[0x0][0x16c], R25, 0x1, P5 ;  /* 0x00005b001c19aa11 */ /* 0x000fe200028f0c19 */
[----:B------:R-:W-:Y:S01]  /*3e40*/  @!PT LDS RZ, [RZ] ;  /* 0x00000000fffff984 */ /* 0x000fe20000000800 */
[----:B------:R-:W-:Y:S01]  /*3e50*/  @!PT LDS RZ, [RZ] ;  /* 0x00000000fffff984 */ /* 0x000fe20000000800 */
[----:B------:R-:W-:Y:S01]  /*3e60*/  @!PT LDS RZ, [RZ] ;  /* 0x00000000fffff984 */ /* 0x000fe20000000800 */
[----:B------:R1:W-:Y:S01]  /*3e70*/  @!P1 LDGSTS.E.128 [R15], [R20.64] ;  /* 0x00000000140f9fae */ /* 0x0003e2000b921c46 */
[----:B------:R-:W-:Y:S02]  /*3e80*/  SHF.R.S32.HI R28, RZ, 0x3, R26 ;  /* 0x00000003ff1c7819 */ /* 0x000fe4000001141a */
[----:B------:R-:W-:Y:S01]  /*3e90*/  ISETP.GE.AND P1, PT, R31, c[0x0][0x17c], PT ;  /* 0x00005f001f007a0c */ /* 0x000fe20003f26270 */
[----:B------:R1:W-:Y:S01]  /*3ea0*/  @!P0 LDGSTS.E.128 [R27], [R22.64] ;  /* 0x00000000161b8fae */ /* 0x0003e2000b921c46 */
[C---:B------:R-:W-:Y:S01]  /*3eb0*/  ISETP.GE.AND P0, PT, R12.reuse, 0x180, PT ;  /* 0x000001800c00780c */ /* 0x040fe20003f06270 */
[----:B------:R-:W-:Y:S01]  /*3ec0*/  IMAD R30, R13, 0x40, R28 ;  /* 0x000000400d1e7824 */ /* 0x000fe200078e021c */
[----:B------:R-:W-:Y:S01]  /*3ed0*/  IADD3 R26, R12, 0x80, RZ ;  /* 0x000000800c1a7810 */ /* 0x000fe20007ffe0ff */
[----:B------:R1:W-:Y:S03]  /*3ee0*/  @!P2 LDGSTS.E.128 [R29], [R24.64] ;  /* 0x00000000181dafae */ /* 0x0003e6000b921c46 */
        /* <DEDUP_REMOVED lines=11> */
.L_x_49:
[----:B-1----:R-:W-:Y:S05]  /*3fa0*/  BSYNC B1 ;  /* 0x0000000000017941 */ /* 0x002fea0003800000 */
.L_x_48:
[----:B------:R-:W-:Y:S01]  /*3fb0*/  IMAD.MOV.U32 R12, RZ, RZ, R26 ;  /* 0x000000ffff0c7224 */ /* 0x000fe200078e001a */
[----:B------:R-:W-:Y:S05]  /*3fc0*/  @!P0 BRA `(.L_x_50) ;  /* 0xfffff9f000008947 */ /* 0x000fea000383ffff */
.L_x_43:
[----:B------:R-:W-:Y:S05]  /*3fd0*/  BSYNC B0 ;  /* 0x0000000000007941 */ /* 0x000fea0003800000 */
.L_x_42:
[----:B------:R-:W0:Y:S01]  /*3fe0*/  LDGDEPBAR ;  /* 0x00000000000079af */ /* 0x000e220000000000 */
[----:B------:R-:W-:-:S05]  /*3ff0*/  DEPBAR.LE SB0, 0x2 ;  /* 0x000080800000791a */ /* 0x000fca0000000000 */
.L_x_29:
[----:B------:R-:W-:Y:S02]  /*4000*/  WARPSYNC 0xffffffff ;  /* 0xffffffff00007948 */ /* 0x000fe40003800000 */
[----:B------:R-:W-:Y:S01]  /*4010*/  IADD3 R6, R6, 0x1, RZ ;  /* 0x0000000106067810 */ /* 0x000fe20007ffe0ff */
[----:B------:R-:W-:Y:S03]  /*4020*/  BAR.SYNC.DEFER_BLOCKING 0x0 ;  /* 0x0000000000007b1d */ /* 0x000fe60000010000 */
[----:B------:R-:W-:-:S13]  /*4030*/  ISETP.GE.AND P0, PT, R6, UR5, PT ;  /* 0x0000000506007c0c */ /* 0x000fda000bf06270 */
[----:B------:R-:W-:Y:S01]  /*4040*/  @P0 CALL.REL.NOINC `(.L_x_27) ;  /* 0x0000001000000944 */ /* 0x000fe20003c00000 */
[----:B------:R-:W-:Y:S05]  /*4050*/  BRA `(.L_x_51) ;  /* 0xffffdd0000007947 */ /* 0x000fea000383ffff */
.L_x_27:
[----:B------:R-:W3:Y:S02]  /*4060*/  S2R R0, SR_TID.X ;  /* 0x0000000000007919 */ /* 0x000ee40000002100 */
[----:B---3--:R-:W-:-:S13]  /*4070*/  ISETP.GE.AND P0, PT, R0, 0x20, PT ;  /* 0x000000200000780c */ /* 0x008fda0003f06270 */
[----:B------:R-:W-:Y:S05]  /*4080*/  @!P0 EXIT ;  /* 0x000000000000894d */ /* 0x000fea0003800000 */
[----:B------:R-:W-:Y:S01]  /*4090*/  IMAD R111, R3, 0x2a, R111 ;  /* 0x0000002a036f7824 */ /* 0x000fe200078e026f */
[C---:B------:R-:W-:Y:S02]  /*40a0*/  ISETP.GE.AND P0, PT, R2.reuse, c[0x0][0x17c], PT ;  /* 0x00005f0002007a0c */ /* 0x040fe40003f06270 */
[C---:B------:R-:W-:Y:S01]  /*40b0*/  IADD3 R6, R2.reuse, 0x10, RZ ;  /* 0x0000001002067810 */ /* 0x040fe20007ffe0ff */
[C---:B------:R-:W-:Y:S01]  /*40c0*/  IMAD R7, R111.reuse, c[0x0][0x17c], RZ ;  /* 0x00005f006f077a24 */ /* 0x040fe200078e02ff */
[----:B------:R-:W-:Y:S02]  /*40d0*/  ISETP.GE.OR P1, PT, R111, c[0x0][0x178], P0 ;  /* 0x00005e006f007a0c */ /* 0x000fe40000726670 */
[C---:B------:R-:W-:Y:S02]  /*40e0*/  IADD3 R3, R2.reuse, 0x20, RZ ;  /* 0x0000002002037810 */ /* 0x040fe40007ffe0ff */
[----:B------:R-:W-:Y:S02]  /*40f0*/  IADD3 R0, R2, 0x30, RZ ;  /* 0x0000003002007810 */ /* 0x000fe40007ffe0ff */
[----:B--2---:R-:W-:-:S07]  /*4100*/  SHF.R.S32.HI R15, RZ, 0x1f, R7 ;  /* 0x0000001fff0f7819 */ /* 0x004fce0000011407 */
[----:B------:R-:W-:Y:S05]  /*4110*/  @P1 BRA `(.L_x_52) ;  /* 0x0000013000001947 */ /* 0x000fea0003800000 */
[----:B------:R-:W2:Y:S01]  /*4120*/  S2R R4, SR_LANEID ;  /* 0x0000000000047919 */ /* 0x000ea20000000000 */
[----:B------:R-:W-:Y:S01]  /*4130*/  IMAD.MOV.U32 R13, RZ, RZ, c[0x0][0x17c] ;  /* 0x00005f00ff0d7624 */ /* 0x000fe200078e00ff */
[C---:B------:R-:W-:Y:S01]  /*4140*/  IADD3 R8, P1, R2.reuse, R7, RZ ;  /* 0x0000000702087210 */ /* 0x040fe20007f3e0ff */
[----:B------:R-:W-:Y:S01]  /*4150*/  IMAD.MOV.U32 R5, RZ, RZ, RZ ;  /* 0x000000ffff057224 */ /* 0x000fe200078e00ff */
[----:B------:R-:W-:Y:S02]  /*4160*/  WARPSYNC 0xffffffff ;  /* 0xffffffff00007948 */ /* 0x000fe40003800000 */
[----:B------:R-:W-:Y:S02]  /*4170*/  SHF.R.U32.HI R13, RZ, 0x1, R13 ;  /* 0x00000001ff0d7819 */ /* 0x000fe4000001160d */
[----:B------:R-:W-:Y:S02]  /*4180*/  LEA.HI.X.SX32 R23, R2, R15, 0x1, P1 ;  /* 0x0000000f02177211 */ /* 0x000fe400008f0eff */
[----:B------:R-:W-:-:S02]  /*4190*/  LEA R21, P1, R8, c[0x0][0x170], 0x1 ;  /* 0x00005c0008157a11 */ /* 0x000fc400078208ff */
[----:B--2---:R-:W-:Y:S02]  /*41a0*/  SHF.R.U32.HI R9, RZ, 0x2, R4 ;  /* 0x00000002ff097819 */ /* 0x004fe40000011604 */
[----:B------:R-:W-:-:S05]  /*41b0*/  LOP3.LUT R4, R4, 0x3, RZ, 0xc0, !PT ;  /* 0x0000000304047812 */ /* 0x000fca00078ec0ff */
[----:B------:R-:W-:Y:S01]  /*41c0*/  IMAD.WIDE.U32 R4, R9, R13, R4 ;  /* 0x0000000d09047225 */ /* 0x000fe200078e0004 */
[----:B------:R-:W-:-:S04]  /*41d0*/  LEA.HI.X R9, R8, c[0x0][0x174], R23, 0x1, P1 ;  /* 0x00005d0008097a11 */ /* 0x000fc800008f0c17 */
[----:B------:R-:W-:-:S04]  /*41e0*/  LEA R8, P1, R4, R21, 0x2 ;  /* 0x0000001504087211 */ /* 0x000fc800078210ff */
[----:B------:R-:W-:-:S05]  /*41f0*/  LEA.HI.X R9, R4, R9, R5, 0x2, P1 ;  /* 0x0000000904097211 */ /* 0x000fca00008f1405 */
[----:B------:R-:W-:Y:S01]  /*4200*/  IMAD.WIDE.U32 R4, R13, 0x20, R8 ;  /* 0x000000200d047825 */ /* 0x000fe200078e0008 */
[----:B------:R2:W-:Y:S04]  /*4210*/  STG.E [R8.64], R52 ;  /* 0x0000003408007986 */ /* 0x0005e8000c101906 */
[----:B------:R2:W-:Y:S04]  /*4220*/  STG.E [R4.64], R53 ;  /* 0x0000003504007986 */ /* 0x0005e8000c101906 */
[----:B------:R2:W-:Y:S04]  /*4230*/  STG.E [R8.64+0x10], R100 ;  /* 0x0000106408007986 */ /* 0x0005e8000c101906 */
[----:B------:R2:W-:Y:S02]  /*4240*/  STG.E [R4.64+0x10], R101 ;  /* 0x0000106504007986 */ /* 0x0005e4000c101906 */
.L_x_52:
[----:B------:R-:W-:Y:S02]  /*4250*/  ISETP.GE.AND P3, PT, R6, c[0x0][0x17c], PT ;  /* 0x00005f0006007a0c */ /* 0x000fe40003f66270 */
[----:B------:R-:W-:-:S02]  /*4260*/  ISETP.GE.AND P1, PT, R3, c[0x0][0x17c], PT ;  /* 0x00005f0003007a0c */ /* 0x000fc40003f26270 */
[C---:B------:R-:W-:Y:S02]  /*4270*/  ISETP.GE.OR P6, PT, R111.reuse, c[0x0][0x178], P3 ;  /* 0x00005e006f007a0c */ /* 0x040fe40001fc6670 */
[----:B------:R-:W-:Y:S02]  /*4280*/  ISETP.GE.AND P2, PT, R0, c[0x0][0x17c], PT ;  /* 0x00005f0000007a0c */ /* 0x000fe40003f46270 */
[C---:B--2---:R-:W-:Y:S02]  /*4290*/  IADD3 R4, R111.reuse, 0x10, RZ ;  /* 0x000000106f047810 */ /* 0x044fe40007ffe0ff */
[C---:B------:R-:W-:Y:S02]  /*42a0*/  ISETP.GE.OR P5, PT, R111.reuse, c[0x0][0x178], P1 ;  /* 0x00005e006f007a0c */ /* 0x040fe40000fa6670 */
[----:B------:R-:W-:Y:S02]  /*42b0*/  ISETP.GE.OR P4, PT, R111, c[0x0][0x178], P2 ;  /* 0x00005e006f007a0c */ /* 0x000fe40001786670 */
[----:B------:R-:W-:-:S02]  /*42c0*/  ISETP.GE.OR P0, PT, R4, c[0x0][0x178], P0 ;  /* 0x00005e0004007a0c */ /* 0x000fc40000706670 */
[C---:B------:R-:W-:Y:S02]  /*42d0*/  ISETP.GE.OR P3, PT, R4.reuse, c[0x0][0x178], P3 ;  /* 0x00005e0004007a0c */ /* 0x040fe40001f66670 */
[C---:B------:R-:W-:Y:S02]  /*42e0*/  ISETP.GE.OR P1, PT, R4.reuse, c[0x0][0x178], P1 ;  /* 0x00005e0004007a0c */ /* 0x040fe40000f26670 */
[----:B------:R-:W-:Y:S01]  /*42f0*/  ISETP.GE.OR P2, PT, R4, c[0x0][0x178], P2 ;  /* 0x00005e0004007a0c */ /* 0x000fe20001746670 */
[----:B------:R-:W-:-:S04]  /*4300*/  IMAD.MOV.U32 R4, RZ, RZ, c[0x0][0x17c] ;  /* 0x00005f00ff047624 */ /* 0x000fc800078e00ff */
[----:B------:R-:W-:Y:S01]  /*4310*/  IMAD R5, R4, 0x10, R7 ;  /* 0x0000001004057824 */ /* 0x000fe200078e0207 */
[----:B------:R-:W-:Y:S05]  /*4320*/  @P6 BRA `(.L_x_53) ;  /* 0x0000013000006947 */ /* 0x000fea0003800000 */
[----:B------:R-:W2:Y:S01]  /*4330*/  S2R R8, SR_LANEID ;  /* 0x0000000000087919 */ /* 0x000ea20000000000 */
[----:B------:R-:W-:Y:S01]  /*4340*/  IMAD.MOV.U32 R9, RZ, RZ, c[0x0][0x17c] ;  /* 0x00005f00ff097624 */ /* 0x000fe200078e00ff */
[----:B------:R-:W-:Y:S01]  /*4350*/  IADD3 R14, P6, R7, R6, RZ ;  /* 0x00000006070e7210 */ /* 0x000fe20007fde0ff */
[----:B------:R-:W-:Y:S03]  /*4360*/  WARPSYNC 0xffffffff ;  /* 0xffffffff00007948 */ /* 0x000fe60003800000 */
[----:B------:R-:W-:Y:S01]  /*4370*/  SHF.R.U32.HI R25, RZ, 0x1, R9 ;  /* 0x00000001ff197819 */ /* 0x000fe20000011609 */
[----:B------:R-:W-:Y:S01]  /*4380*/  IMAD.MOV.U32 R9, RZ, RZ, RZ ;  /* 0x000000ffff097224 */ /* 0x000fe200078e00ff */
        /* <DEDUP_REMOVED lines=13> */
.L_x_53:
[----:B------:R-:W-:Y:S05]  /*4460*/  @P5 BRA `(.L_x_54) ;  /* 0x0000013000005947 */ /* 0x000fea0003800000 */
[----:B--2---:R-:W2:Y:S01]  /*4470*/  S2R R8, SR_LANEID ;  /* 0x0000000000087919 */ /* 0x004ea20000000000 */
[----:B------:R-:W-:Y:S01]  /*4480*/  IMAD.MOV.U32 R9, RZ, RZ, c[0x0][0x17c] ;  /* 0x00005f00ff097624 */ /* 0x000fe200078e00ff */
[----:B------:R-:W-:Y:S01]  /*4490*/  IADD3 R12, P5, R7, R3, RZ ;  /* 0x00000003070c7210 */ /* 0x000fe20007fbe0ff */
[----:B------:R-:W-:Y:S03]  /*44a0*/  WARPSYNC 0xffffffff ;  /* 0xffffffff00007948 */ /* 0x000fe60003800000 */
[----:B------:R-:W-:Y:S01]  /*44b0*/  SHF.R.U32.HI R23, RZ, 0x1, R9 ;  /* 0x00000001ff177819 */ /* 0x000fe20000011609 */
[----:B------:R-:W-:Y:S01]  /*44c0*/  IMAD.MOV.U32 R9, RZ, RZ, RZ ;  /* 0x000000ffff097224 */ /* 0x000fe200078e00ff */
[----:B------:R-:W-:-:S02]  /*44d0*/  LEA.HI.X.SX32 R21, R3, R15, 0x1, P5 ;  /* 0x0000000f03157211 */ /* 0x000fc400028f0eff */
[----:B------:R-:W-:Y:S02]  /*44e0*/  LEA R13, P5, R12, c[0x0][0x170], 0x1 ;  /* 0x00005c000c0d7a11 */ /* 0x000fe400078a08ff */
        /* <DEDUP_REMOVED lines=11> */
.L_x_54:
        /* <DEDUP_REMOVED lines=20> */
.L_x_55:
[----:B--2---:R-:W-:Y:S01]  /*46e0*/  SHF.R.S32.HI R13, RZ, 0x1f, R5 ;  /* 0x0000001fff0d7819 */ /* 0x004fe20000011405 */
[----:B------:R-:W-:Y:S05]  /*46f0*/  @P0 BRA `(.L_x_56) ;  /* 0x0000012000000947 */ /* 0x000fea0003800000 */
[----:B------:R-:W2:Y:S01]  /*4700*/  S2R R7, SR_LANEID ;  /* 0x0000000000077919 */ /* 0x000ea20000000000 */
[C---:B------:R-:W-:Y:S01]  /*4710*/  IADD3 R12, P0, R2.reuse, R5, RZ ;  /* 0x00000005020c7210 */ /* 0x040fe20007f1e0ff */
[----:B------:R-:W-:Y:S01]  /*4720*/  IMAD.MOV.U32 R9, RZ, RZ, RZ ;  /* 0x000000ffff097224 */ /* 0x000fe200078e00ff */
[----:B------:R-:W-:Y:S01]  /*4730*/  SHF.R.U32.HI R21, RZ, 0x1, R4 ;  /* 0x00000001ff157819 */ /* 0x000fe20000011604 */
[----:B------:R-:W-:Y:S01]  /*4740*/  WARPSYNC 0xffffffff ;  /* 0xffffffff00007948 */ /* 0x000fe20003800000 */
[----:B------:R-:W-:-:S02]  /*4750*/  LEA.HI.X.SX32 R15, R2, R13, 0x1, P0 ;  /* 0x0000000d020f7211 */ /* 0x000fc400000f0eff */
[----:B--2---:R-:W-:Y:S02]  /*4760*/  LOP3.LUT R8, R7, 0x3, RZ, 0xc0, !PT ;  /* 0x0000000307087812 */ /* 0x004fe400078ec0ff */
[----:B------:R-:W-:Y:S02]  /*4770*/  SHF.R.U32.HI R11, RZ, 0x2, R7 ;  /* 0x00000002ff0b7819 */ /* 0x000fe40000011607 */
[----:B------:R-:W-:-:S03]  /*4780*/  LEA R7, P0, R12, c[0x0][0x170], 0x1 ;  /* 0x00005c000c077a11 */ /* 0x000fc600078008ff */
        /* <DEDUP_REMOVED lines=9> */
.L_x_56:
[----:B------:R-:W-:Y:S05]  /*4820*/  @P3 BRA `(.L_x_57) ;  /* 0x0000012000003947 */ /* 0x000fea0003800000 */
[----:B------:R-:W3:Y:S01]  /*4830*/  S2R R2, SR_LANEID ;  /* 0x0000000000027919 */ /* 0x000ee20000000000 */
[C---:B--2---:R-:W-:Y:S01]  /*4840*/  IADD3 R11, P0, R6.reuse, R5, RZ ;  /* 0x00000005060b7210 */ /* 0x044fe20007f1e0ff */
[----:B------:R-:W-:Y:S01]  /*4850*/  IMAD.MOV.U32 R9, RZ, RZ, RZ ;  /* 0x000000ffff097224 */ /* 0x000fe200078e00ff */
[----:B------:R-:W-:Y:S01]  /*4860*/  SHF.R.U32.HI R21, RZ, 0x1, R4 ;  /* 0x00000001ff157819 */ /* 0x000fe20000011604 */
[----:B------:R-:W-:Y:S01]  /*4870*/  WARPSYNC 0xffffffff ;  /* 0xffffffff00007948 */ /* 0x000fe20003800000 */
[----:B------:R-:W-:-:S02]  /*4880*/  LEA.HI.X.SX32 R6, R6, R13, 0x1, P0 ;  /* 0x0000000d06067211 */ /* 0x000fc400000f0eff */
[----:B------:R-:W-:-:S04]  /*4890*/  LEA R7, P0, R11, c[0x0][0x170], 0x1 ;  /* 0x00005c000b077a11 */ /* 0x000fc800078008ff */
[----:B------:R-:W-:Y:S02]  /*48a0*/  LEA.HI.X R11, R11, c[0x0][0x174], R6, 0x1, P0 ;  /* 0x00005d000b0b7a11 */ /* 0x000fe400000f0c06 */
[----:B---3--:R-:W-:Y:S02]  /*48b0*/  LOP3.LUT R8, R2, 0x3, RZ, 0xc0, !PT ;  /* 0x0000000302087812 */ /* 0x008fe400078ec0ff */
[----:B------:R-:W-:-:S05]  /*48c0*/  SHF.R.U32.HI R15, RZ, 0x2, R2 ;  /* 0x00000002ff0f7819 */ /* 0x000fca0000011602 */
[----:B------:R-:W-:-:S05]  /*48d0*/  IMAD.WIDE.U32 R8, R15, R21, R8 ;  /* 0x000000150f087225 */ /* 0x000fca00078e0008 */
[----:B------:R-:W-:-:S04]  /*48e0*/  LEA R6, P0, R8, R7, 0x2 ;  /* 0x0000000708067211 */ /* 0x000fc800078010ff */
[----:B------:R-:W-:-:S05]  /*48f0*/  LEA.HI.X R7, R8, R11, R9, 0x2, P0 ;  /* 0x0000000b08077211 */ /* 0x000fca00000f1409 */
[----:B------:R-:W-:Y:S01]  /*4900*/  IMAD.WIDE.U32 R8, R21, 0x20, R6 ;  /* 0x0000002015087825 */ /* 0x000fe200078e0006 */
[----:B------:R2:W-:Y:S04]  /*4910*/  STG.E [R6.64], R46 ;  /* 0x0000002e06007986 */ /* 0x0005e8000c101906 */
[----:B------:R2:W-:Y:S04]  /*4920*/  STG.E [R8.64], R47 ;  /* 0x0000002f08007986 */ /* 0x0005e8000c101906 */
[----:B------:R2:W-:Y:S04]  /*4930*/  STG.E [R6.64+0x10], R38 ;  /* 0x0000102606007986 */ /* 0x0005e8000c101906 */
[----:B------:R2:W-:Y:S02]  /*4940*/  STG.E [R8.64+0x10], R39 ;  /* 0x0000102708007986 */ /* 0x0005e4000c101906 */
.L_x_57:
[----:B------:R-:W-:Y:S05]  /*4950*/  @P1 BRA `(.L_x_58) ;  /* 0x0000012000001947 */ /* 0x000fea0003800000 */
[----:B--2---:R-:W2:Y:S01]  /*4960*/  S2R R6, SR_LANEID ;  /* 0x0000000000067919 */ /* 0x004ea20000000000 */
[----:B------:R-:W-:Y:S01]  /*4970*/  IADD3 R8, P0, R3, R5, RZ ;  /* 0x0000000503087210 */ /* 0x000fe20007f1e0ff */
[----:B------:R-:W-:Y:S01]  /*4980*/  WARPSYNC 0xffffffff ;  /* 0xffffffff00007948 */ /* 0x000fe20003800000 */
[----:B------:R-:W-:-:S02]  /*4990*/  SHF.R.U32.HI R15, RZ, 0x1, R4 ;  /* 0x00000001ff0f7819 */ /* 0x000fc40000011604 */
[----:B------:R-:W-:Y:S01]  /*49a0*/  LEA.HI.X.SX32 R11, R3, R13, 0x1, P0 ;  /* 0x0000000d030b7211 */ /* 0x000fe200000f0eff */
[----:B------:R-:W-:Y:S01]  /*49b0*/  IMAD.MOV.U32 R3, RZ, RZ, RZ ;  /* 0x000000ffff037224 */ /* 0x000fe200078e00ff */
[----:B------:R-:W-:Y:S02]  /*49c0*/  LEA R9, P0, R8, c[0x0][0x170], 0x1 ;  /* 0x00005c0008097a11 */ /* 0x000fe400078008ff */
[----:B--2---:R-:W-:Y:S02]  /*49d0*/  LOP3.LUT R2, R6, 0x3, RZ, 0xc0, !PT ;  /* 0x0000000306027812 */ /* 0x004fe400078ec0ff */
[----:B------:R-:W-:-:S05]  /*49e0*/  SHF.R.U32.HI R7, RZ, 0x2, R6 ;  /* 0x00000002ff077819 */ /* 0x000fca0000011606 */
        /* <DEDUP_REMOVED lines=9> */
.L_x_58:
[----:B------:R-:W-:Y:S05]  /*4a80*/  @P2 EXIT ;  /* 0x000000000000294d */ /* 0x000fea0003800000 */
[----:B--2---:R-:W2:Y:S01]  /*4a90*/  S2R R3, SR_LANEID ;  /* 0x0000000000037919 */ /* 0x004ea20000000000 */
[----:B------:R-:W-:Y:S01]  /*4aa0*/  IADD3 R6, P0, R0, R5, RZ ;  /* 0x0000000500067210 */ /* 0x000fe20007f1e0ff */
[----:B------:R-:W-:Y:S01]  /*4ab0*/  WARPSYNC 0xffffffff ;  /* 0xffffffff00007948 */ /* 0x000fe20003800000 */
[----:B------:R-:W-:-:S02]  /*4ac0*/  SHF.R.U32.HI R9, RZ, 0x1, R4 ;  /* 0x00000001ff097819 */ /* 0x000fc40000011604 */
[----:B------:R-:W-:Y:S02]  /*4ad0*/  LEA.HI.X.SX32 R13, R0, R13, 0x1, P0 ;  /* 0x0000000d000d7211 */ /* 0x000fe400000f0eff */
[----:B------:R-:W-:Y:S02]  /*4ae0*/  LEA R7, P0, R6, c[0x0][0x170], 0x1 ;  /* 0x00005c0006077a11 */ /* 0x000fe400078008ff */
[----:B--2---:R-:W-:Y:S02]  /*4af0*/  LOP3.LUT R2, R3, 0x3, RZ, 0xc0, !PT ;  /* 0x0000000303027812 */ /* 0x004fe400078ec0ff */
[----:B------:R-:W-:Y:S01]  /*4b00*/  SHF.R.U32.HI R5, RZ, 0x2, R3 ;  /* 0x00000002ff057819 */ /* 0x000fe20000011603 */
[----:B------:R-:W-:-:S04]  /*4b10*/  IMAD.MOV.U32 R3, RZ, RZ, RZ ;  /* 0x000000ffff037224 */ /* 0x000fc800078e00ff */
[----:B------:R-:W-:Y:S01]  /*4b20*/  IMAD.WIDE.U32 R4, R5, R9, R2 ;  /* 0x0000000905047225 */ /* 0x000fe200078e0002 */
[----:B------:R-:W-:-:S04]  /*4b30*/  LEA.HI.X R3, R6, c[0x0][0x174], R13, 0x1, P0 ;  /* 0x00005d0006037a11 */ /* 0x000fc800000f0c0d */
[----:B------:R-:W-:-:S04]  /*4b40*/  LEA R2, P0, R4, R7, 0x2 ;  /* 0x0000000704027211 */ /* 0x000fc800078010ff */
[----:B------:R-:W-:-:S05]  /*4b50*/  LEA.HI.X R3, R4, R3, R5, 0x2, P0 ;  /* 0x0000000304037211 */ /* 0x000fca00000f1405 */
[----:B------:R-:W-:Y:S01]  /*4b60*/  IMAD.WIDE.U32 R4, R9, 0x20, R2 ;  /* 0x0000002009047825 */ /* 0x000fe200078e0002 */
[----:B------:R-:W-:Y:S04]  /*4b70*/  STG.E [R2.64], R16 ;  /* 0x0000001002007986 */ /* 0x000fe8000c101906 */
[----:B------:R-:W-:Y:S04]  /*4b80*/  STG.E [R4.64], R17 ;  /* 0x0000001104007986 */ /* 0x000fe8000c101906 */
[----:B------:R-:W-:Y:S04]  /*4b90*/  STG.E [R2.64+0x10], R86 ;  /* 0x0000105602007986 */ /* 0x000fe8000c101906 */
[----:B------:R-:W-:Y:S01]  /*4ba0*/  STG.E [R4.64+0x10], R87 ;  /* 0x0000105704007986 */ /* 0x000fe2000c101906 */
[----:B------:R-:W-:Y:S05]  /*4bb0*/  EXIT ;  /* 0x000000000000794d */ /* 0x000fea0003800000 */
.L_x_59:
[----:B------:R-:W-:-:S00]  /*4bc0*/  BRA `(.L_x_59) ;  /* 0xfffffff000007947 */ /* 0x000fc0000383ffff */
[----:B------:R-:W-:-:S00]  /*4bd0*/  NOP ;  /* 0x0000000000007918 */ /* 0x000fc00000000000 */
        /* <DEDUP_REMOVED lines=10> */
.L_x_60:


//--------------------- .nv.shared.gemm_mma_kernel --------------------------
	.section	.nv.shared.gemm_mma_kernel,"aw",@nobits
	.sectionflags	@""
	.align	16
